	.target	sm_90a

	.elftype	@"ET_EXEC"


//--------------------- .note.nv.tkinfo           --------------------------
	.section	.note.nv.tkinfo,"",@"SHT_NOTE"
	.sectionflags	@"SHF_NOTE_NV_TKINFO"
	.tkinfo
        /*0018*/ 	.word	0x00000002
        /*0030*/ 	.string	""
        /*0030*/ 	.string	"ptxas"
        /*0030*/ 	.string	"Cuda compilation tools, release 13.0, V13.0.88"
        /*0030*/ 	.string	"Build cuda_13.0.r13.0/compiler.36424714_0"
        /*0030*/ 	.string	"-arch sm_90a -m 64 "



//--------------------- .note.nv.cuinfo           --------------------------
	.section	.note.nv.cuinfo,"",@"SHT_NOTE"
	.sectionflags	@"SHF_NOTE_NV_CUINFO"
        /*0018*/ 	.short	0x0002
        /*001a*/ 	.short	0x005a
        /*001c*/ 	.short	0x0082
	.zero		2


//--------------------- .nv.info                  --------------------------
	.section	.nv.info,"",@"SHT_CUDA_INFO"
	.align	4


	//----- nvinfo : EIATTR_REGCOUNT
	.align		4
        /*0000*/ 	.byte	0x04, 0x2f
        /*0002*/ 	.short	(.L_12 - .L_11)
	.align		4
.L_11:
        /*0004*/ 	.word	index@(_ZN7cutlass13device_kernelINS_4gemm6kernel13GemmUniversalIN4cute5tupleIJiiiiEEENS1_10collective13CollectiveMmaINS1_37MainloopSm90TmaGmmaWarpSpecializedFP8ILi5ENS5_IJNS4_1CILi1EEESB_SB_EEENS1_35KernelTmaWarpSpecializedCooperativeEEENS5_IJNSA_ILi128EEENSA_ILi256EEESF_EEENS_12float_e4m3_tENS5_IJlSB_lEEESI_SJ_NS4_8TiledMMAINS4_8MMA_AtomIJNS4_4SM904GMMA31MMA_64x256x32_F32E4M3E4M3_SS_TNILNSN_7ScaleInE1ELSP_1EEEEEENS4_6LayoutINS5_IJNSA_ILi2EEESB_SB_EEENS5_IJSB_NSA_ILi0EEESV_EEEEENS5_IJNS4_10UnderscoreESY_SY_EEEEENS4_13SM90_TMA_LOADENS4_14ComposedLayoutINS4_7SwizzleILi3ELi4ELi3EEENS4_18smem_ptr_flag_bitsILi8EEENSS_INS5_IJNSA_ILi8EEESF_EEENS5_IJSF_SB_EEEEEEEvNS4_8identityES11_S1B_vS1C_EENS_8epilogue10collective6detail29Sm90TmaWarpSpecializedAdapterINS1F_15DefaultEpilogueISI_SJ_SJ_NS1E_6thread17LinearCombinationISI_Li1EffLNS1J_9ScaleType4KindE0ELNS_15FloatRoundStyleE2ESI_EENS1_15EpilogueDefaultEEEEEvvEEEEvNT_6ParamsE)
        /*0008*/ 	.word	0x000000a8


	//----- nvinfo : EIATTR_FRAME_SIZE
	.align		4
.L_12:
        /*000c*/ 	.byte	0x04, 0x11
        /*000e*/ 	.short	(.L_14 - .L_13)
	.align		4
.L_13:
        /*0010*/ 	.word	index@(_ZN7cutlass13device_kernelINS_4gemm6kernel13GemmUniversalIN4cute5tupleIJiiiiEEENS1_10collective13CollectiveMmaINS1_37MainloopSm90TmaGmmaWarpSpecializedFP8ILi5ENS5_IJNS4_1CILi1EEESB_SB_EEENS1_35KernelTmaWarpSpecializedCooperativeEEENS5_IJNSA_ILi128EEENSA_ILi256EEESF_EEENS_12float_e4m3_tENS5_IJlSB_lEEESI_SJ_NS4_8TiledMMAINS4_8MMA_AtomIJNS4_4SM904GMMA31MMA_64x256x32_F32E4M3E4M3_SS_TNILNSN_7ScaleInE1ELSP_1EEEEEENS4_6LayoutINS5_IJNSA_ILi2EEESB_SB_EEENS5_IJSB_NSA_ILi0EEESV_EEEEENS5_IJNS4_10UnderscoreESY_SY_EEEEENS4_13SM90_TMA_LOADENS4_14ComposedLayoutINS4_7SwizzleILi3ELi4ELi3EEENS4_18smem_ptr_flag_bitsILi8EEENSS_INS5_IJNSA_ILi8EEESF_EEENS5_IJSF_SB_EEEEEEEvNS4_8identityES11_S1B_vS1C_EENS_8epilogue10collective6detail29Sm90TmaWarpSpecializedAdapterINS1F_15DefaultEpilogueISI_SJ_SJ_NS1E_6thread17LinearCombinationISI_Li1EffLNS1J_9ScaleType4KindE0ELNS_15FloatRoundStyleE2ESI_EENS1_15EpilogueDefaultEEEEEvvEEEEvNT_6ParamsE)
        /*0014*/ 	.word	0x000000f0


	//----- nvinfo : EIATTR_MIN_STACK_SIZE
	.align		4
.L_14:
        /*0018*/ 	.byte	0x04, 0x12
        /*001a*/ 	.short	(.L_16 - .L_15)
	.align		4
.L_15:
        /*001c*/ 	.word	index@(_ZN7cutlass13device_kernelINS_4gemm6kernel13GemmUniversalIN4cute5tupleIJiiiiEEENS1_10collective13CollectiveMmaINS1_37MainloopSm90TmaGmmaWarpSpecializedFP8ILi5ENS5_IJNS4_1CILi1EEESB_SB_EEENS1_35KernelTmaWarpSpecializedCooperativeEEENS5_IJNSA_ILi128EEENSA_ILi256EEESF_EEENS_12float_e4m3_tENS5_IJlSB_lEEESI_SJ_NS4_8TiledMMAINS4_8MMA_AtomIJNS4_4SM904GMMA31MMA_64x256x32_F32E4M3E4M3_SS_TNILNSN_7ScaleInE1ELSP_1EEEEEENS4_6LayoutINS5_IJNSA_ILi2EEESB_SB_EEENS5_IJSB_NSA_ILi0EEESV_EEEEENS5_IJNS4_10UnderscoreESY_SY_EEEEENS4_13SM90_TMA_LOADENS4_14ComposedLayoutINS4_7SwizzleILi3ELi4ELi3EEENS4_18smem_ptr_flag_bitsILi8EEENSS_INS5_IJNSA_ILi8EEESF_EEENS5_IJSF_SB_EEEEEEEvNS4_8identityES11_S1B_vS1C_EENS_8epilogue10collective6detail29Sm90TmaWarpSpecializedAdapterINS1F_15DefaultEpilogueISI_SJ_SJ_NS1E_6thread17LinearCombinationISI_Li1EffLNS1J_9ScaleType4KindE0ELNS_15FloatRoundStyleE2ESI_EENS1_15EpilogueDefaultEEEEEvvEEEEvNT_6ParamsE)
        /*0020*/ 	.word	0x000000f0
.L_16:


//--------------------- .nv.compat                --------------------------
	.section	.nv.compat,"",@"SHT_CUDA_COMPAT_INFO"
	.align	4
        /*0000*/ 	.byte	0x02, 0x09, 0x01, 0x00, 0x02, 0x02, 0x04, 0x00, 0x02, 0x05, 0x05, 0x00, 0x03, 0x07, 0x01, 0x01
        /*0010*/ 	.byte	0x02, 0x03, 0x01, 0x00, 0x02, 0x06, 0x01, 0x00, 0x04, 0x0b, 0x08, 0x00, 0x00, 0x00, 0x00, 0x00
        /*0020*/ 	.byte	0x00, 0x00, 0x00, 0x00


//--------------------- .nv.info._ZN7cutlass13device_kernelINS_4gemm6kernel13GemmUniversalIN4cute5tupleIJiiiiEEENS1_10collective13CollectiveMmaINS1_37MainloopSm90TmaGmmaWarpSpecializedFP8ILi5ENS5_IJNS4_1CILi1EEESB_SB_EEENS1_35KernelTmaWarpSpecializedCooperativeEEENS5_IJNSA_ILi128EEENSA_ILi256EEESF_EEENS_12float_e4m3_tENS5_IJlSB_lEEESI_SJ_NS4_8TiledMMAINS4_8MMA_AtomIJNS4_4SM904GMMA31MMA_64x256x32_F32E4M3E4M3_SS_TNILNSN_7ScaleInE1ELSP_1EEEEEENS4_6LayoutINS5_IJNSA_ILi2EEESB_SB_EEENS5_IJSB_NSA_ILi0EEESV_EEEEENS5_IJNS4_10UnderscoreESY_SY_EEEEENS4_13SM90_TMA_LOADENS4_14ComposedLayoutINS4_7SwizzleILi3ELi4ELi3EEENS4_18smem_ptr_flag_bitsILi8EEENSS_INS5_IJNSA_ILi8EEESF_EEENS5_IJSF_SB_EEEEEEEvNS4_8identityES11_S1B_vS1C_EENS_8epilogue10collective6detail29Sm90TmaWarpSpecializedAdapterINS1F_15DefaultEpilogueISI_SJ_SJ_NS1E_6thread17LinearCombinationISI_Li1EffLNS1J_9ScaleType4KindE0ELNS_15FloatRoundStyleE2ESI_EENS1_15EpilogueDefaultEEEEEvvEEEEvNT_6ParamsE --------------------------
	.section	.nv.info._ZN7cutlass13device_kernelINS_4gemm6kernel13GemmUniversalIN4cute5tupleIJiiiiEEENS1_10collective13CollectiveMmaINS1_37MainloopSm90TmaGmmaWarpSpecializedFP8ILi5ENS5_IJNS4_1CILi1EEESB_SB_EEENS1_35KernelTmaWarpSpecializedCooperativeEEENS5_IJNSA_ILi128EEENSA_ILi256EEESF_EEENS_12float_e4m3_tENS5_IJlSB_lEEESI_SJ_NS4_8TiledMMAINS4_8MMA_AtomIJNS4_4SM904GMMA31MMA_64x256x32_F32E4M3E4M3_SS_TNILNSN_7ScaleInE1ELSP_1EEEEEENS4_6LayoutINS5_IJNSA_ILi2EEESB_SB_EEENS5_IJSB_NSA_ILi0EEESV_EEEEENS5_IJNS4_10UnderscoreESY_SY_EEEEENS4_13SM90_TMA_LOADENS4_14ComposedLayoutINS4_7SwizzleILi3ELi4ELi3EEENS4_18smem_ptr_flag_bitsILi8EEENSS_INS5_IJNSA_ILi8EEESF_EEENS5_IJSF_SB_EEEEEEEvNS4_8identityES11_S1B_vS1C_EENS_8epilogue10collective6detail29Sm90TmaWarpSpecializedAdapterINS1F_15DefaultEpilogueISI_SJ_SJ_NS1E_6thread17LinearCombinationISI_Li1EffLNS1J_9ScaleType4KindE0ELNS_15FloatRoundStyleE2ESI_EENS1_15EpilogueDefaultEEEEEvvEEEEvNT_6ParamsE,"",@"SHT_CUDA_INFO"
	.sectionflags	@""
	.align	4


	//----- nvinfo : EIATTR_CUDA_API_VERSION
	.align		4
        /*0000*/ 	.byte	0x04, 0x37
        /*0002*/ 	.short	(.L_18 - .L_17)
.L_17:
        /*0004*/ 	.word	0x00000082


	//----- nvinfo : EIATTR_KPARAM_INFO
	.align		4
.L_18:
        /*0008*/ 	.byte	0x04, 0x17
        /*000a*/ 	.short	(.L_20 - .L_19)
.L_19:
        /*000c*/ 	.word	0x00000000
        /*0010*/ 	.short	0x0000
        /*0012*/ 	.short	0x0070
        /*0014*/ 	.byte	0x00, 0xf0, 0x01, 0x10


	//----- nvinfo : EIATTR_SPARSE_MMA_MASK
	.align		4
.L_20:
        /*0018*/ 	.byte	0x03, 0x50
        /*001a*/ 	.short	0x0000


	//----- nvinfo : EIATTR_MAXREG_COUNT
	.align		4
        /*001c*/ 	.byte	0x03, 0x1b
        /*001e*/ 	.short	0x00a8


	//----- nvinfo : EIATTR_NUM_BARRIERS
	.align		4
        /*0020*/ 	.byte	0x02, 0x4c
        /*0022*/ 	.byte	0x01
	.zero		1


	//----- nvinfo : EIATTR_ANNOTATIONS
	.align		4
        /*0024*/ 	.byte	0x04, 0x55
        /*0026*/ 	.short	(.L_22 - .L_21)


	//   ....[0]....
.L_21:
        /*0028*/ 	.word	0x00000001
        /*002c*/ 	.byte	0xb0, 0x05, 0x00, 0x00, 0x01, 0x00, 0x00, 0x00, 0xd0, 0x05, 0x00, 0x00, 0x01, 0x00, 0x00, 0x00
        /* <DEDUP_REMOVED lines=185> */
        /*0bcc*/ 	.byte	0xb0, 0x01, 0x01, 0x00


	//----- nvinfo : EIATTR_MERCURY_ISA_VERSION
	.align		4
.L_22:
        /*0bd0*/ 	.byte	0x03, 0x5f
        /*0bd2*/ 	.short	0x0101


	//----- nvinfo : EIATTR_INT_WARP_WIDE_INSTR_OFFSETS
	.align		4
        /*0bd4*/ 	.byte	0x04, 0x31
        /*0bd6*/ 	.short	(.L_24 - .L_23)


	//   ....[0]....
.L_23:
        /*0bd8*/ 	.word	0x00000480


	//   ....[1]....
        /*0bdc*/ 	.word	0x00000490


	//   ....[2]....
        /*0be0*/ 	.word	0x000005c0


	//----- nvinfo : EIATTR_COOP_GROUP_MASK_REGIDS
	.align		4
.L_24:
        /*0be4*/ 	.byte	0x04, 0x29
        /*0be6*/ 	.short	(.L_26 - .L_25)


	//   ....[0]....
.L_25:
        /*0be8*/ 	.word	0xffffffff


	//   ....[1]....
        /*0bec*/ 	.word	0xffffffff


	//   ....[2]....
        /*0bf0*/ 	.word	0xffffffff


	//   ....[3]....
        /*0bf4*/ 	.word	0xffffffff


	//   ....[4]....
        /*0bf8*/ 	.word	0xffffffff


	//----- nvinfo : EIATTR_COOP_GROUP_INSTR_OFFSETS
	.align		4
.L_26:
        /*0bfc*/ 	.byte	0x04, 0x28
        /*0bfe*/ 	.short	(.L_28 - .L_27)


	//   ....[0]....
.L_27:
        /*0c00*/ 	.word	0x00000070


	//   ....[1]....
        /*0c04*/ 	.word	0x00000080


	//   ....[2]....
        /*0c08*/ 	.word	0x000001a0


	//   ....[3]....
        /*0c0c*/ 	.word	0x000003d0


	//   ....[4]....
        /*0c10*/ 	.word	0x00001310


	//----- nvinfo : EIATTR_REG_RECONFIG
	.align		4
.L_28:
        /*0c14*/ 	.byte	0x01, 0x54
	.zero		2


	//----- nvinfo : EIATTR_MBARRIER_INSTR_OFFSETS
	.align		4
        /*0c18*/ 	.byte	0x04, 0x39
        /*0c1a*/ 	.short	(.L_30 - .L_29)


	//   ....[0]....
.L_29:
        /*0c1c*/ 	.word	0x00000320
        /*0c20*/ 	.word	0x000000ff
        /*0c24*/ 	.word	0x00000000
        /*0c28*/ 	.short	0x0100
        /*0c2a*/ 	.byte	0x09
	.zero		1


	//   ....[1]....
        /*0c2c*/ 	.word	0x00000330
        /*0c30*/ 	.word	0x000000ff
        /*0c34*/ 	.word	0x00000028
        /*0c38*/ 	.short	0x0100
        /*0c3a*/ 	.byte	0x09
	.zero		1


	//   ....[2]....
        /*0c3c*/ 	.word	0x00000340
        /*0c40*/ 	.word	0x000000ff
        /*0c44*/ 	.word	0x00000008
        /*0c48*/ 	.short	0x0100
        /*0c4a*/ 	.byte	0x09
	.zero		1


	//   ....[3]....
        /*0c4c*/ 	.word	0x00000350
        /*0c50*/ 	.word	0x000000ff
        /*0c54*/ 	.word	0x00000030
        /*0c58*/ 	.short	0x0100
        /*0c5a*/ 	.byte	0x09
	.zero		1


	//   ....[4]....
        /*0c5c*/ 	.word	0x00000360
        /*0c60*/ 	.word	0x000000ff
        /*0c64*/ 	.word	0x00000010
        /*0c68*/ 	.short	0x0100
        /*0c6a*/ 	.byte	0x09
	.zero		1


	//   ....[5]....
        /*0c6c*/ 	.word	0x00000370
        /*0c70*/ 	.word	0x000000ff
        /*0c74*/ 	.word	0x00000038
        /*0c78*/ 	.short	0x0100
        /*0c7a*/ 	.byte	0x09
	.zero		1


	//   ....[6]....
        /*0c7c*/ 	.word	0x00000380
        /*0c80*/ 	.word	0x000000ff
        /*0c84*/ 	.word	0x00000018
        /*0c88*/ 	.short	0x0100
        /*0c8a*/ 	.byte	0x09
	.zero		1


	//   ....[7]....
        /*0c8c*/ 	.word	0x00000390
        /*0c90*/ 	.word	0x000000ff
        /*0c94*/ 	.word	0x00000040
        /*0c98*/ 	.short	0x0100
        /*0c9a*/ 	.byte	0x09
	.zero		1


	//   ....[8]....
        /*0c9c*/ 	.word	0x000003a0
        /*0ca0*/ 	.word	0x000000ff
        /*0ca4*/ 	.word	0x00000020
        /*0ca8*/ 	.short	0x0100
        /*0caa*/ 	.byte	0x09
	.zero		1


	//   ....[9]....
        /*0cac*/ 	.word	0x000003b0
        /*0cb0*/ 	.word	0x000000ff
        /*0cb4*/ 	.word	0x00000048
        /*0cb8*/ 	.short	0x0100
        /*0cba*/ 	.byte	0x09
	.zero		1


	//   ....[10]....
        /*0cbc*/ 	.word	0x000005f0
        /*0cc0*/ 	.word	0x000000ff
        /*0cc4*/ 	.word	0x00000060
        /*0cc8*/ 	.short	0x0100
        /*0cca*/ 	.byte	0x06
	.zero		1


	//   ....[11]....
        /*0ccc*/ 	.word	0x00000600
        /*0cd0*/ 	.word	0x000000ff
        /*0cd4*/ 	.word	0x00000068
        /*0cd8*/ 	.short	0x0100
        /*0cda*/ 	.byte	0x06
	.zero		1


	//   ....[12]....
        /*0cdc*/ 	.word	0x00001b10
        /*0ce0*/ 	.word	0x000000ff
        /*0ce4*/ 	.word	0x00000000
        /*0ce8*/ 	.short	0x010a
        /*0cea*/ 	.byte	0x06
	.zero		1


	//   ....[13]....
        /*0cec*/ 	.word	0x00001b50
        /*0cf0*/ 	.word	0x000000ff
        /*0cf4*/ 	.word	0x00000000
        /*0cf8*/ 	.short	0x010a
        /*0cfa*/ 	.byte	0x06
	.zero		1


	//   ....[14]....
        /*0cfc*/ 	.word	0x00002e10
        /*0d00*/ 	.word	0x000000ff
        /*0d04*/ 	.word	0x00000000
        /*0d08*/ 	.short	0x010a
        /*0d0a*/ 	.byte	0x09
	.zero		1


	//   ....[15]....
        /*0d0c*/ 	.word	0x00002e50
        /*0d10*/ 	.word	0x000000ff
        /*0d14*/ 	.word	0x00000000
        /*0d18*/ 	.short	0x010a
        /*0d1a*/ 	.byte	0x09
	.zero		1


	//   ....[16]....
        /*0d1c*/ 	.word	0x00003f20
        /*0d20*/ 	.word	0x000000ff
        /*0d24*/ 	.word	0x00000000
        /*0d28*/ 	.short	0x0101
        /*0d2a*/ 	.byte	0x08
	.zero		1


	//   ....[17]....
        /*0d2c*/ 	.word	0x000050b0
        /*0d30*/ 	.word	0x000000ff
        /*0d34*/ 	.word	0x00000000
        /*0d38*/ 	.short	0x0101
        /*0d3a*/ 	.byte	0x08
	.zero		1


	//   ....[18]....
        /*0d3c*/ 	.word	0x0000f340
        /*0d40*/ 	.word	0x0000000d
        /*0d44*/ 	.word	0x00000028
        /*0d48*/ 	.short	0x010a
        /*0d4a*/ 	.byte	0x3f
	.zero		1


	//   ....[19]....
        /*0d4c*/ 	.word	0x0000f700
        /*0d50*/ 	.word	0x00000004
        /*0d54*/ 	.word	0x00000068
        /*0d58*/ 	.short	0x0101
        /*0d5a*/ 	.byte	0x3f
	.zero		1


	//   ....[20]....
        /*0d5c*/ 	.word	0x0000fe70
        /*0d60*/ 	.word	0x00000007
        /*0d64*/ 	.word	0x00000000
        /*0d68*/ 	.short	0x010a
        /*0d6a*/ 	.byte	0x3f
	.zero		1


	//   ....[21]....
        /*0d6c*/ 	.word	0x0000fef0
        /*0d70*/ 	.word	0x00000009
        /*0d74*/ 	.word	0x00000000
        /*0d78*/ 	.short	0x010a
        /*0d7a*/ 	.byte	0x3f
	.zero		1


	//   ....[22]....
        /*0d7c*/ 	.word	0x0000ff80
        /*0d80*/ 	.word	0x00000006
        /*0d84*/ 	.word	0x00000000
        /*0d88*/ 	.short	0x010a
        /*0d8a*/ 	.byte	0x3f
	.zero		1


	//   ....[23]....
        /*0d8c*/ 	.word	0x00010010
        /*0d90*/ 	.word	0x00000009
        /*0d94*/ 	.word	0x00000000
        /*0d98*/ 	.short	0x010a
        /*0d9a*/ 	.byte	0x3f
	.zero		1


	//   ....[24]....
        /*0d9c*/ 	.word	0x000100a0
        /*0da0*/ 	.word	0x00000003
        /*0da4*/ 	.word	0x00000000
        /*0da8*/ 	.short	0x010a
        /*0daa*/ 	.byte	0x3f
	.zero		1


	//   ....[25]....
        /*0dac*/ 	.word	0x00010110
        /*0db0*/ 	.word	0x00000003
        /*0db4*/ 	.word	0x00000000
        /*0db8*/ 	.short	0x010a
        /*0dba*/ 	.byte	0x3f
	.zero		1


	//   ....[26]....
        /*0dbc*/ 	.word	0x00010180
        /*0dc0*/ 	.word	0x00000000
        /*0dc4*/ 	.word	0x00000000
        /*0dc8*/ 	.short	0x010a
        /*0dca*/ 	.byte	0x3f
	.zero		1


	//   ....[27]....
        /*0dcc*/ 	.word	0x00010260
        /*0dd0*/ 	.word	0x0000000d
        /*0dd4*/ 	.word	0x00000028
        /*0dd8*/ 	.short	0x010a
        /*0dda*/ 	.byte	0x3f
	.zero		1


	//   ....[28]....
        /*0ddc*/ 	.word	0x00010340
        /*0de0*/ 	.word	0x00000007
        /*0de4*/ 	.word	0x00000000
        /*0de8*/ 	.short	0x010a
        /*0dea*/ 	.byte	0x3f
	.zero		1


	//   ....[29]....
        /*0dec*/ 	.word	0x00010390
        /*0df0*/ 	.word	0x00000009
        /*0df4*/ 	.word	0x00000000
        /*0df8*/ 	.short	0x010a
        /*0dfa*/ 	.byte	0x3f
	.zero		1


	//   ....[30]....
        /*0dfc*/ 	.word	0x000103e0
        /*0e00*/ 	.word	0x00000006
        /*0e04*/ 	.word	0x00000000
        /*0e08*/ 	.short	0x010a
        /*0e0a*/ 	.byte	0x3f
	.zero		1


	//   ....[31]....
        /*0e0c*/ 	.word	0x00010430
        /*0e10*/ 	.word	0x00000009
        /*0e14*/ 	.word	0x00000000
        /*0e18*/ 	.short	0x010a
        /*0e1a*/ 	.byte	0x3f
	.zero		1


	//----- nvinfo : EIATTR_NUM_MBARRIERS
	.align		4
.L_30:
        /*0e1c*/ 	.byte	0x03, 0x38
        /*0e1e*/ 	.short	0x000c


	//----- nvinfo : EIATTR_EXIT_INSTR_OFFSETS
	.align		4
        /*0e20*/ 	.byte	0x04, 0x1c
        /*0e22*/ 	.short	(.L_32 - .L_31)


	//   ....[0]....
.L_31:
        /*0e24*/ 	.word	0x00000660


	//   ....[1]....
        /*0e28*/ 	.word	0x00000fb0


	//   ....[2]....
        /*0e2c*/ 	.word	0x0000e980


	//   ....[3]....
        /*0e30*/ 	.word	0x0000efd0


	//   ....[4]....
        /*0e34*/ 	.word	0x000100f0


	//----- nvinfo : EIATTR_MAX_THREADS
	.align		4
.L_32:
        /*0e38*/ 	.byte	0x04, 0x05
        /*0e3a*/ 	.short	(.L_34 - .L_33)
.L_33:
        /*0e3c*/ 	.word	0x00000180
        /*0e40*/ 	.word	0x00000001
        /*0e44*/ 	.word	0x00000001


	//----- nvinfo : EIATTR_CRS_STACK_SIZE
	.align		4
.L_34:
        /*0e48*/ 	.byte	0x04, 0x1e
        /*0e4a*/ 	.short	(.L_36 - .L_35)
.L_35:
        /*0e4c*/ 	.word	0x00000000


	//----- nvinfo : EIATTR_CBANK_PARAM_SIZE
	.align		4
.L_36:
        /*0e50*/ 	.byte	0x03, 0x19
        /*0e52*/ 	.short	0x0470


	//----- nvinfo : EIATTR_PARAM_CBANK
	.align		4
        /*0e54*/ 	.byte	0x04, 0x0a
        /*0e56*/ 	.short	(.L_38 - .L_37)
	.align		4
.L_37:
        /*0e58*/ 	.word	index@(.nv.constant0._ZN7cutlass13device_kernelINS_4gemm6kernel13GemmUniversalIN4cute5tupleIJiiiiEEENS1_10collective13CollectiveMmaINS1_37MainloopSm90TmaGmmaWarpSpecializedFP8ILi5ENS5_IJNS4_1CILi1EEESB_SB_EEENS1_35KernelTmaWarpSpecializedCooperativeEEENS5_IJNSA_ILi128EEENSA_ILi256EEESF_EEENS_12float_e4m3_tENS5_IJlSB_lEEESI_SJ_NS4_8TiledMMAINS4_8MMA_AtomIJNS4_4SM904GMMA31MMA_64x256x32_F32E4M3E4M3_SS_TNILNSN_7ScaleInE1ELSP_1EEEEEENS4_6LayoutINS5_IJNSA_ILi2EEESB_SB_EEENS5_IJSB_NSA_ILi0EEESV_EEEEENS5_IJNS4_10UnderscoreESY_SY_EEEEENS4_13SM90_TMA_LOADENS4_14ComposedLayoutINS4_7SwizzleILi3ELi4ELi3EEENS4_18smem_ptr_flag_bitsILi8EEENSS_INS5_IJNSA_ILi8EEESF_EEENS5_IJSF_SB_EEEEEEEvNS4_8identityES11_S1B_vS1C_EENS_8epilogue10collective6detail29Sm90TmaWarpSpecializedAdapterINS1F_15DefaultEpilogueISI_SJ_SJ_NS1E_6thread17LinearCombinationISI_Li1EffLNS1J_9ScaleType4KindE0ELNS_15FloatRoundStyleE2ESI_EENS1_15EpilogueDefaultEEEEEvvEEEEvNT_6ParamsE)
        /*0e5c*/ 	.short	0x0210
        /*0e5e*/ 	.short	0x0470


	//----- nvinfo : EIATTR_SW_WAR
	.align		4
.L_38:
        /*0e60*/ 	.byte	0x04, 0x36
        /*0e62*/ 	.short	(.L_40 - .L_39)
.L_39:
        /*0e64*/ 	.word	0x00000008
.L_40:


//--------------------- .nv.callgraph             --------------------------
	.section	.nv.callgraph,"",@"SHT_CUDA_CALLGRAPH"
	.align	4
	.sectionentsize	8
	.align		4
        /*0000*/ 	.word	0x00000000
	.align		4
        /*0004*/ 	.word	0xffffffff
	.align		4
        /*0008*/ 	.word	0x00000000
	.align		4
        /*000c*/ 	.word	0xfffffffe
	.align		4
        /*0010*/ 	.word	0x00000000
	.align		4
        /*0014*/ 	.word	0xfffffffd
	.align		4
        /*0018*/ 	.word	0x00000000
	.align		4
        /*001c*/ 	.word	0xfffffffc


//--------------------- .nv.constant4             --------------------------
	.section	.nv.constant4,"a",@progbits
	.align	8
	.align		8
.nv.constant4:
        /*0000*/ 	.dword	_ZN39_INTERNAL_98805480_4_k_cu_f95febf2_47054cuda3std3__45__cpo5beginE
	.align		8
        /*0008*/ 	.dword	_ZN39_INTERNAL_98805480_4_k_cu_f95febf2_47054cuda3std3__45__cpo3endE
	.align		8
        /*0010*/ 	.dword	_ZN39_INTERNAL_98805480_4_k_cu_f95febf2_47054cuda3std3__45__cpo6cbeginE
	.align		8
        /*0018*/ 	.dword	_ZN39_INTERNAL_98805480_4_k_cu_f95febf2_47054cuda3std3__45__cpo4cendE
	.align		8
        /*0020*/ 	.dword	_ZN39_INTERNAL_98805480_4_k_cu_f95febf2_47054cuda3std3__441_GLOBAL__N__98805480_4_k_cu_f95febf2_47056ignoreE
	.align		8
        /*0028*/ 	.dword	_ZN39_INTERNAL_98805480_4_k_cu_f95febf2_47054cuda3std3__419piecewise_constructE
	.align		8
        /*0030*/ 	.dword	_ZN39_INTERNAL_98805480_4_k_cu_f95febf2_47054cuda3std3__48in_placeE
	.align		8
        /*0038*/ 	.dword	_ZN39_INTERNAL_98805480_4_k_cu_f95febf2_47054cuda3std6ranges3__45__cpo4swapE
	.align		8
        /*0040*/ 	.dword	_ZN39_INTERNAL_98805480_4_k_cu_f95febf2_47054cuda3std6ranges3__45__cpo9iter_moveE
	.align		8
        /*0048*/ 	.dword	_ZN39_INTERNAL_98805480_4_k_cu_f95febf2_47054cute7productE
	.align		8
        /*0050*/ 	.dword	_ZN39_INTERNAL_98805480_4_k_cu_f95febf2_47054cute1_E


//--------------------- .text._ZN7cutlass13device_kernelINS_4gemm6kernel13GemmUniversalIN4cute5tupleIJiiiiEEENS1_10collective13CollectiveMmaINS1_37MainloopSm90TmaGmmaWarpSpecializedFP8ILi5ENS5_IJNS4_1CILi1EEESB_SB_EEENS1_35KernelTmaWarpSpecializedCooperativeEEENS5_IJNSA_ILi128EEENSA_ILi256EEESF_EEENS_12float_e4m3_tENS5_IJlSB_lEEESI_SJ_NS4_8TiledMMAINS4_8MMA_AtomIJNS4_4SM904GMMA31MMA_64x256x32_F32E4M3E4M3_SS_TNILNSN_7ScaleInE1ELSP_1EEEEEENS4_6LayoutINS5_IJNSA_ILi2EEESB_SB_EEENS5_IJSB_NSA_ILi0EEESV_EEEEENS5_IJNS4_10UnderscoreESY_SY_EEEEENS4_13SM90_TMA_LOADENS4_14ComposedLayoutINS4_7SwizzleILi3ELi4ELi3EEENS4_18smem_ptr_flag_bitsILi8EEENSS_INS5_IJNSA_ILi8EEESF_EEENS5_IJSF_SB_EEEEEEEvNS4_8identityES11_S1B_vS1C_EENS_8epilogue10collective6detail29Sm90TmaWarpSpecializedAdapterINS1F_15DefaultEpilogueISI_SJ_SJ_NS1E_6thread17LinearCombinationISI_Li1EffLNS1J_9ScaleType4KindE0ELNS_15FloatRoundStyleE2ESI_EENS1_15EpilogueDefaultEEEEEvvEEEEvNT_6ParamsE --------------------------
	.section	.text._ZN7cutlass13device_kernelINS_4gemm6kernel13GemmUniversalIN4cute5tupleIJiiiiEEENS1_10collective13CollectiveMmaINS1_37MainloopSm90TmaGmmaWarpSpecializedFP8ILi5ENS5_IJNS4_1CILi1EEESB_SB_EEENS1_35KernelTmaWarpSpecializedCooperativeEEENS5_IJNSA_ILi128EEENSA_ILi256EEESF_EEENS_12float_e4m3_tENS5_IJlSB_lEEESI_SJ_NS4_8TiledMMAINS4_8MMA_AtomIJNS4_4SM904GMMA31MMA_64x256x32_F32E4M3E4M3_SS_TNILNSN_7ScaleInE1ELSP_1EEEEEENS4_6LayoutINS5_IJNSA_ILi2EEESB_SB_EEENS5_IJSB_NSA_ILi0EEESV_EEEEENS5_IJNS4_10UnderscoreESY_SY_EEEEENS4_13SM90_TMA_LOADENS4_14ComposedLayoutINS4_7SwizzleILi3ELi4ELi3EEENS4_18smem_ptr_flag_bitsILi8EEENSS_INS5_IJNSA_ILi8EEESF_EEENS5_IJSF_SB_EEEEEEEvNS4_8identityES11_S1B_vS1C_EENS_8epilogue10collective6detail29Sm90TmaWarpSpecializedAdapterINS1F_15DefaultEpilogueISI_SJ_SJ_NS1E_6thread17LinearCombinationISI_Li1EffLNS1J_9ScaleType4KindE0ELNS_15FloatRoundStyleE2ESI_EENS1_15EpilogueDefaultEEEEEvvEEEEvNT_6ParamsE,"ax",@progbits
	.align	128
.text._ZN7cutlass13device_kernelINS_4gemm6kernel13GemmUniversalIN4cute5tupleIJiiiiEEENS1_10collective13CollectiveMmaINS1_37MainloopSm90TmaGmmaWarpSpecializedFP8ILi5ENS5_IJNS4_1CILi1EEESB_SB_EEENS1_35KernelTmaWarpSpecializedCooperativeEEENS5_IJNSA_ILi128EEENSA_ILi256EEESF_EEENS_12float_e4m3_tENS5_IJlSB_lEEESI_SJ_NS4_8TiledMMAINS4_8MMA_AtomIJNS4_4SM904GMMA31MMA_64x256x32_F32E4M3E4M3_SS_TNILNSN_7ScaleInE1ELSP_1EEEEEENS4_6LayoutINS5_IJNSA_ILi2EEESB_SB_EEENS5_IJSB_NSA_ILi0EEESV_EEEEENS5_IJNS4_10UnderscoreESY_SY_EEEEENS4_13SM90_TMA_LOADENS4_14ComposedLayoutINS4_7SwizzleILi3ELi4ELi3EEENS4_18smem_ptr_flag_bitsILi8EEENSS_INS5_IJNSA_ILi8EEESF_EEENS5_IJSF_SB_EEEEEEEvNS4_8identityES11_S1B_vS1C_EENS_8epilogue10collective6detail29Sm90TmaWarpSpecializedAdapterINS1F_15DefaultEpilogueISI_SJ_SJ_NS1E_6thread17LinearCombinationISI_Li1EffLNS1J_9ScaleType4KindE0ELNS_15FloatRoundStyleE2ESI_EENS1_15EpilogueDefaultEEEEEvvEEEEvNT_6ParamsE:
        .type           _ZN7cutlass13device_kernelINS_4gemm6kernel13GemmUniversalIN4cute5tupleIJiiiiEEENS1_10collective13CollectiveMmaINS1_37MainloopSm90TmaGmmaWarpSpecializedFP8ILi5ENS5_IJNS4_1CILi1EEESB_SB_EEENS1_35KernelTmaWarpSpecializedCooperativeEEENS5_IJNSA_ILi128EEENSA_ILi256EEESF_EEENS_12float_e4m3_tENS5_IJlSB_lEEESI_SJ_NS4_8TiledMMAINS4_8MMA_AtomIJNS4_4SM904GMMA31MMA_64x256x32_F32E4M3E4M3_SS_TNILNSN_7ScaleInE1ELSP_1EEEEEENS4_6LayoutINS5_IJNSA_ILi2EEESB_SB_EEENS5_IJSB_NSA_ILi0EEESV_EEEEENS5_IJNS4_10UnderscoreESY_SY_EEEEENS4_13SM90_TMA_LOADENS4_14ComposedLayoutINS4_7SwizzleILi3ELi4ELi3EEENS4_18smem_ptr_flag_bitsILi8EEENSS_INS5_IJNSA_ILi8EEESF_EEENS5_IJSF_SB_EEEEEEEvNS4_8identityES11_S1B_vS1C_EENS_8epilogue10collective6detail29Sm90TmaWarpSpecializedAdapterINS1F_15DefaultEpilogueISI_SJ_SJ_NS1E_6thread17LinearCombinationISI_Li1EffLNS1J_9ScaleType4KindE0ELNS_15FloatRoundStyleE2ESI_EENS1_15EpilogueDefaultEEEEEvvEEEEvNT_6ParamsE,@function
        .size           _ZN7cutlass13device_kernelINS_4gemm6kernel13GemmUniversalIN4cute5tupleIJiiiiEEENS1_10collective13CollectiveMmaINS1_37MainloopSm90TmaGmmaWarpSpecializedFP8ILi5ENS5_IJNS4_1CILi1EEESB_SB_EEENS1_35KernelTmaWarpSpecializedCooperativeEEENS5_IJNSA_ILi128EEENSA_ILi256EEESF_EEENS_12float_e4m3_tENS5_IJlSB_lEEESI_SJ_NS4_8TiledMMAINS4_8MMA_AtomIJNS4_4SM904GMMA31MMA_64x256x32_F32E4M3E4M3_SS_TNILNSN_7ScaleInE1ELSP_1EEEEEENS4_6LayoutINS5_IJNSA_ILi2EEESB_SB_EEENS5_IJSB_NSA_ILi0EEESV_EEEEENS5_IJNS4_10UnderscoreESY_SY_EEEEENS4_13SM90_TMA_LOADENS4_14ComposedLayoutINS4_7SwizzleILi3ELi4ELi3EEENS4_18smem_ptr_flag_bitsILi8EEENSS_INS5_IJNSA_ILi8EEESF_EEENS5_IJSF_SB_EEEEEEEvNS4_8identityES11_S1B_vS1C_EENS_8epilogue10collective6detail29Sm90TmaWarpSpecializedAdapterINS1F_15DefaultEpilogueISI_SJ_SJ_NS1E_6thread17LinearCombinationISI_Li1EffLNS1J_9ScaleType4KindE0ELNS_15FloatRoundStyleE2ESI_EENS1_15EpilogueDefaultEEEEEvvEEEEvNT_6ParamsE,(.L_x_331 - _ZN7cutlass13device_kernelINS_4gemm6kernel13GemmUniversalIN4cute5tupleIJiiiiEEENS1_10collective13CollectiveMmaINS1_37MainloopSm90TmaGmmaWarpSpecializedFP8ILi5ENS5_IJNS4_1CILi1EEESB_SB_EEENS1_35KernelTmaWarpSpecializedCooperativeEEENS5_IJNSA_ILi128EEENSA_ILi256EEESF_EEENS_12float_e4m3_tENS5_IJlSB_lEEESI_SJ_NS4_8TiledMMAINS4_8MMA_AtomIJNS4_4SM904GMMA31MMA_64x256x32_F32E4M3E4M3_SS_TNILNSN_7ScaleInE1ELSP_1EEEEEENS4_6LayoutINS5_IJNSA_ILi2EEESB_SB_EEENS5_IJSB_NSA_ILi0EEESV_EEEEENS5_IJNS4_10UnderscoreESY_SY_EEEEENS4_13SM90_TMA_LOADENS4_14ComposedLayoutINS4_7SwizzleILi3ELi4ELi3EEENS4_18smem_ptr_flag_bitsILi8EEENSS_INS5_IJNSA_ILi8EEESF_EEENS5_IJSF_SB_EEEEEEEvNS4_8identityES11_S1B_vS1C_EENS_8epilogue10collective6detail29Sm90TmaWarpSpecializedAdapterINS1F_15DefaultEpilogueISI_SJ_SJ_NS1E_6thread17LinearCombinationISI_Li1EffLNS1J_9ScaleType4KindE0ELNS_15FloatRoundStyleE2ESI_EENS1_15EpilogueDefaultEEEEEvvEEEEvNT_6ParamsE)
        .other          _ZN7cutlass13device_kernelINS_4gemm6kernel13GemmUniversalIN4cute5tupleIJiiiiEEENS1_10collective13CollectiveMmaINS1_37MainloopSm90TmaGmmaWarpSpecializedFP8ILi5ENS5_IJNS4_1CILi1EEESB_SB_EEENS1_35KernelTmaWarpSpecializedCooperativeEEENS5_IJNSA_ILi128EEENSA_ILi256EEESF_EEENS_12float_e4m3_tENS5_IJlSB_lEEESI_SJ_NS4_8TiledMMAINS4_8MMA_AtomIJNS4_4SM904GMMA31MMA_64x256x32_F32E4M3E4M3_SS_TNILNSN_7ScaleInE1ELSP_1EEEEEENS4_6LayoutINS5_IJNSA_ILi2EEESB_SB_EEENS5_IJSB_NSA_ILi0EEESV_EEEEENS5_IJNS4_10UnderscoreESY_SY_EEEEENS4_13SM90_TMA_LOADENS4_14ComposedLayoutINS4_7SwizzleILi3ELi4ELi3EEENS4_18smem_ptr_flag_bitsILi8EEENSS_INS5_IJNSA_ILi8EEESF_EEENS5_IJSF_SB_EEEEEEEvNS4_8identityES11_S1B_vS1C_EENS_8epilogue10collective6detail29Sm90TmaWarpSpecializedAdapterINS1F_15DefaultEpilogueISI_SJ_SJ_NS1E_6thread17LinearCombinationISI_Li1EffLNS1J_9ScaleType4KindE0ELNS_15FloatRoundStyleE2ESI_EENS1_15EpilogueDefaultEEEEEvvEEEEvNT_6ParamsE,@"STO_CUDA_ENTRY STV_DEFAULT"
_ZN7cutlass13device_kernelINS_4gemm6kernel13GemmUniversalIN4cute5tupleIJiiiiEEENS1_10collective13CollectiveMmaINS1_37MainloopSm90TmaGmmaWarpSpecializedFP8ILi5ENS5_IJNS4_1CILi1EEESB_SB_EEENS1_35KernelTmaWarpSpecializedCooperativeEEENS5_IJNSA_ILi128EEENSA_ILi256EEESF_EEENS_12float_e4m3_tENS5_IJlSB_lEEESI_SJ_NS4_8TiledMMAINS4_8MMA_AtomIJNS4_4SM904GMMA31MMA_64x256x32_F32E4M3E4M3_SS_TNILNSN_7ScaleInE1ELSP_1EEEEEENS4_6LayoutINS5_IJNSA_ILi2EEESB_SB_EEENS5_IJSB_NSA_ILi0EEESV_EEEEENS5_IJNS4_10UnderscoreESY_SY_EEEEENS4_13SM90_TMA_LOADENS4_14ComposedLayoutINS4_7SwizzleILi3ELi4ELi3EEENS4_18smem_ptr_flag_bitsILi8EEENSS_INS5_IJNSA_ILi8EEESF_EEENS5_IJSF_SB_EEEEEEEvNS4_8identityES11_S1B_vS1C_EENS_8epilogue10collective6detail29Sm90TmaWarpSpecializedAdapterINS1F_15DefaultEpilogueISI_SJ_SJ_NS1E_6thread17LinearCombinationISI_Li1EffLNS1J_9ScaleType4KindE0ELNS_15FloatRoundStyleE2ESI_EENS1_15EpilogueDefaultEEEEEvvEEEEvNT_6ParamsE:
[----:B------:R-:W0:Y:S02]  /*0000*/  LDC R1, c[0x0][0x28] ;  /* 0x00000a00ff017b82 */ /* 0x000e240000000800 */
[----:B0-----:R-:W-:Y:S01]  /*0010*/  VIADD R1, R1, 0xffffff10 ;  /* 0xffffff1001017836 */ /* 0x001fe20000000000 */
[----:B------:R-:W0:Y:S01]  /*0020*/  S2R R2, SR_TID.X ;  /* 0x0000000000027919 */ /* 0x000e220000002100 */
[----:B------:R-:W-:Y:S01]  /*0030*/  ELECT P0, URZ, PT ;  /* 0x00000000003f782f */ /* 0x000fe20003800000 */
[----:B------:R-:W-:Y:S01]  /*0040*/  BSSY B0, `(.L_x_0) ;  /* 0x0000015000007945 */ /* 0x000fe20003800000 */
[--C-:B0-----:R-:W-:Y:S02]  /*0050*/  SHF.R.U32.HI R0, RZ, 0x5, R2.reuse ;  /* 0x00000005ff007819 */ /* 0x101fe40000011602 */
[----:B------:R-:W-:-:S03]  /*0060*/  SHF.R.U32.HI R2, RZ, 0x7, R2 ;  /* 0x00000007ff027819 */ /* 0x000fc60000011602 */
[----:B------:R-:W0:Y:S04]  /*0070*/  SHFL.IDX PT, R3, R0, RZ, 0x1f ;  /* 0x00001fff00037589 */ /* 0x000e2800000e0000 */
[----:B------:R-:W1:Y:S01]  /*0080*/  SHFL.IDX PT, R2, R2, RZ, 0x1f ;  /* 0x00001fff02027589 */ /* 0x000e6200000e0000 */
[----:B0-----:R-:W-:Y:S02]  /*0090*/  R2UR UR4, R3 ;  /* 0x00000000030472ca */ /* 0x001fe400000e0000 */
[----:B-1----:R-:W-:-:S11]  /*00a0*/  R2UR UR6, R2 ;  /* 0x00000000020672ca */ /* 0x002fd600000e0000 */
[----:B------:R-:W-:Y:S02]  /*00b0*/  USHF.R.S32.HI UR5, URZ, 0x1f, UR4 ;  /* 0x0000001f3f057899 */ /* 0x000fe40008011404 */
[----:B------:R-:W-:Y:S02]  /*00c0*/  ISETP.NE.OR P0, PT, RZ, UR4, !P0 ;  /* 0x00000004ff007c0c */ /* 0x000fe4000c705670 */
[----:B------:R-:W-:-:S04]  /*00d0*/  ULEA.HI UR5, UR5, UR4, URZ, 0x2 ;  /* 0x0000000405057291 */ /* 0x000fc8000f8f103f */
[----:B------:R-:W-:-:S04]  /*00e0*/  ULOP3.LUT UR5, UR5, 0xfffffffc, URZ, 0xc0, !UPT ;  /* 0xfffffffc05057892 */ /* 0x000fc8000f8ec03f */
[----:B------:R-:W-:-:S03]  /*00f0*/  UIADD3 UR8, UR4, -UR5, URZ ;  /* 0x8000000504087290 */ /* 0x000fc6000fffe03f */
[----:B------:R-:W-:Y:S09]  /*0100*/  @P0 BRA `(.L_x_1) ;  /* 0x0000000000200947 */ /* 0x000ff20003800000 */
[----:B------:R-:W-:Y:S02]  /*0110*/  ULDC.64 UR4, c[0x0][0x198] ;  /* 0x0000660000047ab9 */ /* 0x000fe40000000a00 */
[----:B------:R-:W-:Y:S02]  /*0120*/  UIADD3 UR10, UP0, UR4, 0xf0, URZ ;  /* 0x000000f0040a7890 */ /* 0x000fe4000ff1e03f */
[----:B------:R-:W-:Y:S02]  /*0130*/  UIADD3 UR4, UP1, UR4, 0x1f0, URZ ;  /* 0x000001f004047890 */ /* 0x000fe4000ff3e03f */
[----:B------:R-:W-:Y:S02]  /*0140*/  UIADD3.X UR11, URZ, UR5, URZ, UP0, !UPT ;  /* 0x000000053f0b7290 */ /* 0x000fe400087fe43f */
[----:B------:R-:W-:-:S07]  /*0150*/  UIADD3.X UR5, URZ, UR5, URZ, UP1, !UPT ;  /* 0x000000053f057290 */ /* 0x000fce0008ffe43f */
[----:B------:R0:W-:Y:S02]  /*0160*/  UTMACCTL.PF [UR10] ;  /* 0x000000000a0079b9 */ /* 0x0001e40008040000 */
[----:B------:R0:W-:Y:S02]  /*0170*/  UTMACCTL.PF [UR4] ;  /* 0x00000000040079b9 */ /* 0x0001e40008040000 */
[----:B0-----:R-:W-:Y:S01]  /*0180*/  NOP ;  /* 0x0000000000007918 */ /* 0x001fe20000000000 */
.L_x_1:
[----:B------:R-:W-:Y:S05]  /*0190*/  BSYNC B0 ;  /* 0x0000000000007941 */ /* 0x000fea0003800000 */
.L_x_0:
[----:B------:R-:W0:Y:S01]  /*01a0*/  SHFL.IDX PT, R2, R0, RZ, 0x1f ;  /* 0x00001fff00027589 */ /* 0x000e2200000e0000 */
[----:B------:R-:W-:Y:S01]  /*01b0*/  UISETP.NE.AND UP0, UPT, UR8, 0x3, UPT ;  /* 0x000000030800788c */ /* 0x000fe2000bf05270 */
[----:B------:R-:W-:Y:S01]  /*01c0*/  ISETP.NE.AND P1, PT, RZ, UR6, PT ;  /* 0x00000006ff007c0c */ /* 0x000fe2000bf25270 */
[----:B------:R-:W-:Y:S02]  /*01d0*/  UIADD3 UR10, UR6, -0x1, URZ ;  /* 0xffffffff060a7890 */ /* 0x000fe4000fffe03f */
[----:B------:R-:W-:Y:S02]  /*01e0*/  UISETP.EQ.OR UP0, UPT, UR8, URZ, !UP0 ;  /* 0x0000003f0800728c */ /* 0x000fe4000c702670 */
[----:B------:R-:W-:Y:S02]  /*01f0*/  UISETP.GE.U32.AND UP1, UPT, UR10, 0x2, UPT ;  /* 0x000000020a00788c */ /* 0x000fe4000bf26070 */
[----:B------:R-:W-:-:S04]  /*0200*/  UISETP.EQ.AND UP0, UPT, UR6, URZ, UP0 ;  /* 0x0000003f0600728c */ /* 0x000fc80008702270 */
[----:B------:R-:W-:-:S04]  /*0210*/  USEL UR13, URZ, 0x1, !UP0 ;  /* 0x000000013f0d7887 */ /* 0x000fc8000c000000 */
[----:B------:R-:W-:Y:S01]  /*0220*/  USEL UR13, UR13, 0x2, UP1 ;  /* 0x000000020d0d7887 */ /* 0x000fe20008800000 */
[----:B0-----:R-:W-:-:S13]  /*0230*/  ISETP.NE.AND P0, PT, R2, RZ, PT ;  /* 0x000000ff0200720c */ /* 0x001fda0003f05270 */
[----:B------:R-:W-:Y:S05]  /*0240*/  @P0 BRA `(.L_x_2) ;  /* 0x0000000000600947 */ /* 0x000fea0003800000 */
[----:B------:R-:W0:Y:S01]  /*0250*/  S2UR UR9, SR_CgaCtaId ;  /* 0x00000000000979c3 */ /* 0x000e220000008800 */
[----:B------:R-:W-:Y:S01]  /*0260*/  UMOV UR4, 0x400 ;  /* 0x0000040000047882 */ /* 0x000fe20000000000 */
[----:B------:R-:W-:Y:S01]  /*0270*/  UMOV UR5, 0x1 ;  /* 0x0000000100057882 */ /* 0x000fe20000000000 */
[----:B------:R-:W-:Y:S01]  /*0280*/  UMOV UR6, 0x100 ;  /* 0x0000010000067882 */ /* 0x000fe20000000000 */
[----:B------:R-:W-:Y:S01]  /*0290*/  ELECT P0, URZ, PT ;  /* 0x00000000003f782f */ /* 0x000fe20003800000 */
[----:B------:R-:W-:-:S04]  /*02a0*/  UIADD3 UR6, -UR6, 0x100000, URZ ;  /* 0x0010000006067890 */ /* 0x000fc8000fffe13f */
[----:B------:R-:W-:Y:S02]  /*02b0*/  USHF.L.U32 UR7, UR6, 0xb, URZ ;  /* 0x0000000b06077899 */ /* 0x000fe4000800063f */
[----:B------:R-:W-:Y:S02]  /*02c0*/  USHF.L.U32 UR6, UR6, 0x1, URZ ;  /* 0x0000000106067899 */ /* 0x000fe4000800063f */
[----:B0-----:R-:W-:Y:S02]  /*02d0*/  ULEA UR9, UR9, UR4, 0x18 ;  /* 0x0000000409097291 */ /* 0x001fe4000f8ec03f */
[----:B------:R-:W-:-:S04]  /*02e0*/  UIADD3 UR4, -UR5, 0x100000, URZ ;  /* 0x0010000005047890 */ /* 0x000fc8000fffe13f */
[----:B------:R-:W-:Y:S02]  /*02f0*/  USHF.L.U32 UR5, UR4, 0xb, URZ ;  /* 0x0000000b04057899 */ /* 0x000fe4000800063f */
[----:B------:R-:W-:Y:S01]  /*0300*/  USHF.L.U32 UR4, UR4, 0x1, URZ ;  /* 0x0000000104047899 */ /* 0x000fe2000800063f */
[----:B------:R-:W0:Y:S11]  /*0310*/  FENCE.VIEW.ASYNC.S ;  /* 0x00000000000073c6 */ /* 0x000e360000000000 */
[----:B0-----:R0:W1:Y:S01]  /*0320*/  SYNCS.EXCH.64 URZ, [UR9], UR4 ;  /* 0x00000004093f75b2 */ /* 0x0010620008000100 */
[----:B------:R0:W2:Y:S01]  /*0330*/  SYNCS.EXCH.64 URZ, [UR9+0x28], UR6 ;  /* 0x00002806093f75b2 */ /* 0x0000a20008000100 */
[----:B------:R0:W3:Y:S01]  /*0340*/  SYNCS.EXCH.64 URZ, [UR9+0x8], UR4 ;  /* 0x00000804093f75b2 */ /* 0x0000e20008000100 */
[----:B------:R0:W4:Y:S01]  /*0350*/  SYNCS.EXCH.64 URZ, [UR9+0x30], UR6 ;  /* 0x00003006093f75b2 */ /* 0x0001220008000100 */
[----:B------:R0:W0:Y:S01]  /*0360*/  SYNCS.EXCH.64 URZ, [UR9+0x10], UR4 ;  /* 0x00001004093f75b2 */ /* 0x0000220008000100 */
[----:B------:R0:W0:Y:S01]  /*0370*/  SYNCS.EXCH.64 URZ, [UR9+0x38], UR6 ;  /* 0x00003806093f75b2 */ /* 0x0000220008000100 */
[----:B------:R0:W0:Y:S01]  /*0380*/  SYNCS.EXCH.64 URZ, [UR9+0x18], UR4 ;  /* 0x00001804093f75b2 */ /* 0x0000220008000100 */
[----:B------:R0:W0:Y:S01]  /*0390*/  SYNCS.EXCH.64 URZ, [UR9+0x40], UR6 ;  /* 0x00004006093f75b2 */ /* 0x0000220008000100 */
[----:B------:R0:W0:Y:S01]  /*03a0*/  SYNCS.EXCH.64 URZ, [UR9+0x20], UR4 ;  /* 0x00002004093f75b2 */ /* 0x0000220008000100 */
[----:B------:R0:W0:Y:S01]  /*03b0*/  SYNCS.EXCH.64 URZ, [UR9+0x48], UR6 ;  /* 0x00004806093f75b2 */ /* 0x0000220008000100 */
[----:B------:R-:W-:Y:S01]  /*03c0*/  NOP ;  /* 0x0000000000007918 */ /* 0x000fe20000000000 */
.L_x_2:
[----:B------:R-:W5:Y:S01]  /*03d0*/  SHFL.IDX PT, R0, R0, RZ, 0x1f ;  /* 0x00001fff00007589 */ /* 0x000f6200000e0000 */
[----:B------:R-:W1:Y:S01]  /*03e0*/  LDC R2, c[0x0][0x65c] ;  /* 0x00019700ff027b82 */ /* 0x000e620000000800 */
[----:B------:R-:W-:Y:S01]  /*03f0*/  ELECT P0, URZ, PT ;  /* 0x00000000003f782f */ /* 0x000fe20003800000 */
[----:B------:R-:W-:Y:S01]  /*0400*/  IMAD.MOV.U32 R3, RZ, RZ, RZ ;  /* 0x000000ffff037224 */ /* 0x000fe200078e00ff */
[----:B0-----:R-:W-:Y:S01]  /*0410*/  UMOV UR4, 0x20 ;  /* 0x0000002000047882 */ /* 0x001fe20000000000 */
[----:B------:R-:W-:Y:S01]  /*0420*/  NOP ;  /* 0x0000000000007918 */ /* 0x000fe20000000000 */
[----:B------:R-:W-:Y:S01]  /*0430*/  NOP ;  /* 0x0000000000007918 */ /* 0x000fe20000000000 */
[----:B-----5:R-:W-:Y:S02]  /*0440*/  ISETP.NE.OR P0, PT, R0, RZ, !P0 ;  /* 0x000000ff0000720c */ /* 0x020fe40004705670 */
[----:B-1----:R-:W-:Y:S01]  /*0450*/  ISETP.NE.AND P2, PT, R2, 0x1, PT ;  /* 0x000000010200780c */ /* 0x002fe20003f45270 */
[----:B------:R-:W0:Y:S01]  /*0460*/  S2R R0, SR_CTAID.Y ;  /* 0x0000000000007919 */ /* 0x000e220000002600 */
[----:B------:R-:W1:Y:S09]  /*0470*/  S2R R2, SR_CTAID.X ;  /* 0x0000000000027919 */ /* 0x000e720000002500 */
[----:B------:R-:W-:Y:S01]  /*0480*/  VOTEU.ALL UP0, P0 ;  /* 0x00000000003f7886 */ /* 0x000fe20000000000 */
[----:B------:R-:W-:Y:S01]  /*0490*/  VOTEU.ALL UP1, P0 ;  /* 0x00000000003f7886 */ /* 0x000fe20000020000 */
[----:B------:R-:W1:Y:S01]  /*04a0*/  @P2 LDC R7, c[0x0][0x10] ;  /* 0x00000400ff072b82 */ /* 0x000e620000000800 */
[----:B------:R-:W-:-:S02]  /*04b0*/  @P2 IMAD.MOV.U32 R5, RZ, RZ, RZ ;  /* 0x000000ffff052224 */ /* 0x000fc400078e00ff */
[----:B------:R-:W-:Y:S01]  /*04c0*/  @P2 IMAD.MOV.U32 R11, RZ, RZ, RZ ;  /* 0x000000ffff0b2224 */ /* 0x000fe200078e00ff */
[----:B------:R-:W-:Y:S01]  /*04d0*/  @!UP0 UMOV UR6, 0x400 ;  /* 0x0000040000068882 */ /* 0x000fe20000000000 */
[----:B------:R-:W-:-:S04]  /*04e0*/  @!UP0 UIADD3 UR4, -UR4, 0x100000, URZ ;  /* 0x0010000004048890 */ /* 0x000fc8000fffe13f */
[----:B------:R-:W-:Y:S02]  /*04f0*/  @!UP0 USHF.L.U32 UR5, UR4, 0xb, URZ ;  /* 0x0000000b04058899 */ /* 0x000fe4000800063f */
[----:B------:R-:W-:Y:S01]  /*0500*/  @!UP0 USHF.L.U32 UR4, UR4, 0x1, URZ ;  /* 0x0000000104048899 */ /* 0x000fe2000800063f */
[----:B------:R-:W5:Y:S08]  /*0510*/  @!P2 LDC R9, c[0x0][0xc] ;  /* 0x00000300ff09ab82 */ /* 0x000f700000000800 */
[----:B------:R-:W2:Y:S01]  /*0520*/  @!UP0 S2UR UR7, SR_CgaCtaId ;  /* 0x00000000000789c3 */ /* 0x000ea20000008800 */
[----:B0-----:R-:W-:-:S04]  /*0530*/  @P2 IMAD.MOV.U32 R4, RZ, RZ, R0 ;  /* 0x000000ffff042224 */ /* 0x001fc800078e0000 */
[----:B-1----:R-:W-:-:S04]  /*0540*/  @P2 IMAD.WIDE.U32 R6, R2, R7, R4 ;  /* 0x0000000702062225 */ /* 0x002fc800078e0004 */
[----:B------:R-:W-:Y:S02]  /*0550*/  @P2 IMAD.MOV.U32 R16, RZ, RZ, R6 ;  /* 0x000000ffff102224 */ /* 0x000fe400078e0006 */
[----:B------:R-:W-:Y:S02]  /*0560*/  @P2 IMAD.IADD R17, R7, 0x1, R11 ;  /* 0x0000000107112824 */ /* 0x000fe400078e020b */
[----:B-----5:R-:W-:-:S04]  /*0570*/  @!P2 IMAD.WIDE.U32 R4, R9, R0, R2 ;  /* 0x000000000904a225 */ /* 0x020fc800078e0002 */
[----:B------:R-:W-:Y:S02]  /*0580*/  @!P2 IMAD.MOV.U32 R16, RZ, RZ, R4 ;  /* 0x000000ffff10a224 */ /* 0x000fe400078e0004 */
[----:B------:R-:W-:Y:S01]  /*0590*/  @!P2 IMAD.MOV.U32 R17, RZ, RZ, R5 ;  /* 0x000000ffff11a224 */ /* 0x000fe200078e0005 */
[----:B--2---:R-:W-:Y:S02]  /*05a0*/  @!UP0 ULEA UR6, UR7, UR6, 0x18 ;  /* 0x0000000607068291 */ /* 0x004fe4000f8ec03f */
[----:B------:R0:W-:Y:S01]  /*05b0*/  STL [R1+0x74], R16 ;  /* 0x0000741001007387 */ /* 0x0001e20000100800 */
[----:B------:R-:W-:-:S03]  /*05c0*/  VOTEU.ALL UP0, P0 ;  /* 0x00000000003f7886 */ /* 0x000fc60000000000 */
[----:B------:R0:W-:Y:S04]  /*05d0*/  STL [R1+0x70], R17 ;  /* 0x0000701101007387 */ /* 0x0001e80000100800 */
[----:B------:R-:W1:Y:S02]  /*05e0*/  FENCE.VIEW.ASYNC.S ;  /* 0x00000000000073c6 */ /* 0x000e640000000000 */
[----:B-1----:R0:W3:Y:S01]  /*05f0*/  @!UP0 SYNCS.EXCH.64 URZ, [UR6+0x60], UR4 ;  /* 0x00006004063f85b2 */ /* 0x0020e20008000100 */
[----:B------:R0:W3:Y:S01]  /*0600*/  @!UP1 SYNCS.EXCH.64 URZ, [UR6+0x68], UR4 ;  /* 0x00006804063f95b2 */ /* 0x0000e20008000100 */
[----:B------:R-:W-:Y:S01]  /*0610*/  NOP ;  /* 0x0000000000007918 */ /* 0x000fe20000000000 */
[----:B---34-:R-:W-:Y:S06]  /*0620*/  BAR.SYNC.DEFER_BLOCKING 0x0 ;  /* 0x0000000000007b1d */ /* 0x018fec0000010000 */
[----:B0-----:R-:W-:Y:S05]  /*0630*/  @!P1 BRA `(.L_x_3) ;  /* 0x000000e000d49947 */ /* 0x001fea0003800000 */
[----:B------:R-:W-:-:S06]  /*0640*/  UISETP.GT.U32.AND UP0, UPT, UR10, 0x1, UPT ;  /* 0x000000010a00788c */ /* 0x000fcc000bf04070 */
[----:B------:R-:W-:-:S13]  /*0650*/  PLOP3.LUT P0, PT, PT, PT, UP0, 0x80, 0x0 ;  /* 0x000000000000781c */ /* 0x000fda0003f0f008 */
[----:B------:R-:W-:Y:S05]  /*0660*/  @P0 EXIT ;  /* 0x000000000000094d */ /* 0x000fea0003800000 */
[----:B------:R-:W-:Y:S01]  /*0670*/  IMAD.MOV.U32 R6, RZ, RZ, -0x1 ;  /* 0xffffffffff067424 */ /* 0x000fe200078e00ff */
[----:B------:R-:W-:Y:S01]  /*0680*/  ULDC.64 UR4, c[0x0][0x650] ;  /* 0x0001940000047ab9 */ /* 0x000fe20000000a00 */
[----:B------:R-:W-:Y:S01]  /*0690*/  IMAD.MOV.U32 R5, RZ, RZ, -0x1 ;  /* 0xffffffffff057424 */ /* 0x000fe200078e00ff */
[----:B------:R-:W-:Y:S01]  /*06a0*/  ISETP.GE.U32.AND P0, PT, R16, UR4, PT ;  /* 0x0000000410007c0c */ /* 0x000fe2000bf06070 */
[----:B------:R-:W-:Y:S01]  /*06b0*/  UMOV UR24, 0xffffffff ;  /* 0xffffffff00187882 */ /* 0x000fe20000000000 */
[----:B------:R0:W-:Y:S01]  /*06c0*/  STL [R1+0x7c], R6 ;  /* 0x00007c0601007387 */ /* 0x0001e20000100800 */
[----:B------:R-:W-:Y:S02]  /*06d0*/  PRMT R4, RZ, 0x7610, R4 ;  /* 0x00007610ff047816 */ /* 0x000fe40000000004 */
[----:B------:R-:W-:Y:S01]  /*06e0*/  ISETP.GE.U32.AND.EX P0, PT, R17, UR5, PT, P0 ;  /* 0x0000000511007c0c */ /* 0x000fe2000bf06100 */
[----:B------:R0:W-:-:S12]  /*06f0*/  STL [R1+0x78], R5 ;  /* 0x0000780501007387 */ /* 0x0001d80000100800 */
[----:B0-----:R-:W-:Y:S05]  /*0700*/  @P0 BRA `(.L_x_4) ;  /* 0x0000000400680947 */ /* 0x001fea0003800000 */
[----:B------:R-:W0:Y:S01]  /*0710*/  LDC.64 R12, c[0x0][0x628] ;  /* 0x00018a00ff0c7b82 */ /* 0x000e220000000a00 */
[----:B------:R-:W-:Y:S02]  /*0720*/  IMAD.MOV.U32 R4, RZ, RZ, R16 ;  /* 0x000000ffff047224 */ /* 0x000fe400078e0010 */
[----:B------:R-:W-:-:S05]  /*0730*/  IMAD.MOV.U32 R5, RZ, RZ, R17 ;  /* 0x000000ffff057224 */ /* 0x000fca00078e0011 */
[----:B------:R-:W1:Y:S08]  /*0740*/  LDC R10, c[0x0][0x630] ;  /* 0x00018c00ff0a7b82 */ /* 0x000e700000000800 */
[----:B------:R-:W2:Y:S01]  /*0750*/  LDC.64 R14, c[0x0][0x620] ;  /* 0x00018800ff0e7b82 */ /* 0x000ea20000000a00 */
[----:B0-----:R-:W-:-:S04]  /*0760*/  ISETP.NE.U32.AND P0, PT, R12, RZ, PT ;  /* 0x000000ff0c00720c */ /* 0x001fc80003f05070 */
[----:B------:R-:W-:-:S13]  /*0770*/  ISETP.NE.AND.EX P0, PT, R13, RZ, PT, P0 ;  /* 0x000000ff0d00720c */ /* 0x000fda0003f05300 */
[----:B-12---:R-:W-:Y:S05]  /*0780*/  @!P0 BRA `(.L_x_5) ;  /* 0x0000000000288947 */ /* 0x006fea0003800000 */
[----:B------:R-:W0:Y:S02]  /*0790*/  LDC R9, c[0x0][0x634] ;  /* 0x00018d00ff097b82 */ /* 0x000e240000000800 */
[----:B0-----:R-:W-:-:S05]  /*07a0*/  IADD3 R9, P0, R16, R9, RZ ;  /* 0x0000000910097210 */ /* 0x001fca0007f1e0ff */
[----:B------:R-:W-:-:S04]  /*07b0*/  IMAD.X R11, RZ, RZ, R17, P0 ;  /* 0x000000ffff0b7224 */ /* 0x000fc800000e0611 */
[----:B------:R-:W-:-:S04]  /*07c0*/  IMAD.WIDE.U32 R4, R11, R12, RZ ;  /* 0x0000000c0b047225 */ /* 0x000fc800078e00ff */
[----:B------:R-:W-:-:S04]  /*07d0*/  IMAD.WIDE.U32 R6, P0, R9, R13, R4 ;  /* 0x0000000d09067225 */ /* 0x000fc80007800004 */
[----:B------:R-:W-:-:S04]  /*07e0*/  IMAD.WIDE.U32 R4, R9, R12, RZ ;  /* 0x0000000c09047225 */ /* 0x000fc800078e00ff */
[----:B------:R-:W-:Y:S01]  /*07f0*/  IMAD.X R9, RZ, RZ, RZ, P0 ;  /* 0x000000ffff097224 */ /* 0x000fe200000e06ff */
[----:B------:R-:W-:Y:S01]  /*0800*/  IADD3 RZ, P0, R5, R6, RZ ;  /* 0x0000000605ff7210 */ /* 0x000fe20007f1e0ff */
[----:B------:R-:W-:-:S04]  /*0810*/  IMAD.MOV.U32 R8, RZ, RZ, R7 ;  /* 0x000000ffff087224 */ /* 0x000fc800078e0007 */
[----:B------:R-:W-:-:S08]  /*0820*/  IMAD.WIDE.U32.X R4, R11, R13, R8, P0 ;  /* 0x0000000d0b047225 */ /* 0x000fd000000e0408 */
.L_x_5:
[-CC-:B------:R-:W-:Y:S01]  /*0830*/  SHF.R.U64 R24, R4, R10.reuse, R5.reuse ;  /* 0x0000000a04187219 */ /* 0x180fe20000001205 */
[----:B------:R-:W0:Y:S01]  /*0840*/  LDC R8, c[0x0][0x618] ;  /* 0x00018600ff087b82 */ /* 0x000e220000000800 */
[----:B------:R-:W-:Y:S01]  /*0850*/  SHF.R.U32.HI R4, RZ, R10, R5 ;  /* 0x0000000aff047219 */ /* 0x000fe20000011605 */
[----:B------:R-:W-:Y:S01]  /*0860*/  ULDC UR4, c[0x0][0x150] ;  /* 0x0000540000047ab9 */ /* 0x000fe20000000800 */
[----:B------:R-:W-:Y:S01]  /*0870*/  IADD3 R9, P0, RZ, -R24, RZ ;  /* 0x80000018ff097210 */ /* 0x000fe20007f1e0ff */
[----:B------:R-:W-:Y:S01]  /*0880*/  IMAD.MOV.U32 R5, RZ, RZ, R17 ;  /* 0x000000ffff057224 */ /* 0x000fe200078e0011 */
[----:B------:R-:W-:-:S03]  /*0890*/  I2FP.F32.U32 R3, R2 ;  /* 0x0000000200037245 */ /* 0x000fc60000201000 */
[----:B------:R-:W1:Y:S01]  /*08a0*/  LDC.64 R18, c[0x0][0x640] ;  /* 0x00019000ff127b82 */ /* 0x000e620000000a00 */
[----:B------:R-:W-:Y:S02]  /*08b0*/  IMAD.X R11, RZ, RZ, ~R4, P0 ;  /* 0x000000ffff0b7224 */ /* 0x000fe400000e0e04 */
[----:B------:R-:W-:Y:S01]  /*08c0*/  FMUL R3, R3, UR4 ;  /* 0x0000000403037c20 */ /* 0x000fe20008400000 */
[----:B------:R-:W-:Y:S01]  /*08d0*/  IMAD.MOV.U32 R4, RZ, RZ, R16 ;  /* 0x000000ffff047224 */ /* 0x000fe200078e0010 */
[----:B------:R-:W-:Y:S01]  /*08e0*/  ULDC UR4, c[0x0][0x154] ;  /* 0x0000550000047ab9 */ /* 0x000fe20000000800 */
[-C--:B------:R-:W-:Y:S02]  /*08f0*/  IMAD R6, R11, R14.reuse, RZ ;  /* 0x0000000e0b067224 */ /* 0x080fe400078e02ff */
[C---:B------:R-:W-:Y:S01]  /*0900*/  IMAD.WIDE.U32 R4, R9.reuse, R14, R4 ;  /* 0x0000000e09047225 */ /* 0x040fe200078e0004 */
[----:B------:R-:W2:Y:S01]  /*0910*/  LDC R10, c[0x0][0x608] ;  /* 0x00018200ff0a7b82 */ /* 0x000ea20000000800 */
[----:B------:R-:W3:Y:S02]  /*0920*/  F2I.U32.TRUNC.NTZ R3, R3 ;  /* 0x0000000300037305 */ /* 0x000ee4000020f000 */
[----:B------:R-:W-:-:S04]  /*0930*/  IMAD R9, R9, R15, R6 ;  /* 0x0000000f09097224 */ /* 0x000fc800078e0206 */
[----:B------:R-:W-:Y:S01]  /*0940*/  IMAD.IADD R5, R5, 0x1, R9 ;  /* 0x0000000105057824 */ /* 0x000fe200078e0209 */
[----:B------:R-:W4:Y:S01]  /*0950*/  LDC R7, c[0x0][0x144] ;  /* 0x00005100ff077b82 */ /* 0x000f220000000800 */
[----:B------:R-:W-:-:S03]  /*0960*/  IMAD.MOV.U32 R9, RZ, RZ, 0x1 ;  /* 0x00000001ff097424 */ /* 0x000fc600078e00ff */
[----:B0-----:R-:W-:Y:S02]  /*0970*/  SHF.R.U64 R12, R4, R8, R5 ;  /* 0x00000008040c7219 */ /* 0x001fe40000001205 */
[----:B------:R-:W-:Y:S02]  /*0980*/  I2FP.F32.U32 R4, R0 ;  /* 0x0000000000047245 */ /* 0x000fe40000201000 */
[----:B------:R-:W0:Y:S01]  /*0990*/  LDC R14, c[0x0][0x658] ;  /* 0x00019600ff0e7b82 */ /* 0x000e220000000800 */
[----:B-1----:R-:W-:Y:S01]  /*09a0*/  ISETP.NE.U32.AND P0, PT, R18, RZ, PT ;  /* 0x000000ff1200720c */ /* 0x002fe20003f05070 */
[----:B---3--:R-:W-:Y:S02]  /*09b0*/  IMAD.MOV R6, RZ, RZ, -R3 ;  /* 0x000000ffff067224 */ /* 0x008fe400078e0a03 */
[----:B------:R-:W-:Y:S01]  /*09c0*/  FMUL R4, R4, UR4 ;  /* 0x0000000404047c20 */ /* 0x000fe20008400000 */
[----:B------:R-:W-:Y:S01]  /*09d0*/  SHF.R.U32.HI R3, RZ, R8, R5 ;  /* 0x00000008ff037219 */ /* 0x000fe20000011605 */
[----:B------:R-:W-:Y:S01]  /*09e0*/  IMAD.MOV.U32 R5, RZ, RZ, -0x1 ;  /* 0xffffffffff057424 */ /* 0x000fe200078e00ff */
[----:B------:R-:W-:Y:S01]  /*09f0*/  ISETP.NE.AND.EX P0, PT, R19, RZ, PT, P0 ;  /* 0x000000ff1300720c */ /* 0x000fe20003f05300 */
[----:B------:R1:W3:Y:S01]  /*0a00*/  F2I.U32.TRUNC.NTZ R11, R4 ;  /* 0x00000004000b7305 */ /* 0x0002e2000020f000 */
[----:B------:R-:W1:Y:S01]  /*0a10*/  LDC R13, c[0x0][0x148] ;  /* 0x00005200ff0d7b82 */ /* 0x000e620000000800 */
[----:B--2---:R-:W-:-:S02]  /*0a20*/  SHF.R.U64 R23, R12, R10, R3 ;  /* 0x0000000a0c177219 */ /* 0x004fc40000001203 */
[----:B------:R-:W-:-:S05]  /*0a30*/  SHF.R.U32.HI R3, RZ, R10, R3 ;  /* 0x0000000aff037219 */ /* 0x000fca0000011603 */
[----:B------:R-:W2:Y:S01]  /*0a40*/  LDC R17, c[0x0][0x600] ;  /* 0x00018000ff117b82 */ /* 0x000ea20000000800 */
[----:B----4-:R-:W-:-:S07]  /*0a50*/  IMAD R8, R7, R6, R2 ;  /* 0x0000000607087224 */ /* 0x010fce00078e0202 */
[----:B------:R-:W4:Y:S01]  /*0a60*/  LDC R16, c[0x0][0x648] ;  /* 0x00019200ff107b82 */ /* 0x000f220000000800 */
[-C--:B0-----:R-:W-:Y:S02]  /*0a70*/  SHF.L.U32 R2, R5, R14.reuse, RZ ;  /* 0x0000000e05027219 */ /* 0x081fe400000006ff */
[--C-:B------:R-:W-:Y:S02]  /*0a80*/  SHF.R.U64 R22, R23, R14, R3.reuse ;  /* 0x0000000e17167219 */ /* 0x100fe40000001203 */
[----:B------:R-:W-:Y:S02]  /*0a90*/  LOP3.LUT R10, RZ, R2, RZ, 0x33, !PT ;  /* 0x00000002ff0a7212 */ /* 0x000fe400078e33ff */
[-C--:B------:R-:W-:Y:S01]  /*0aa0*/  SHF.R.U32.HI R3, RZ, R14.reuse, R3 ;  /* 0x0000000eff037219 */ /* 0x080fe20000011603 */
[----:B------:R-:W0:Y:S01]  /*0ab0*/  LDC R21, c[0x0][0x638] ;  /* 0x00018e00ff157b82 */ /* 0x000e220000000800 */
[----:B------:R-:W-:Y:S01]  /*0ac0*/  SHF.L.U32 R9, R9, R14, RZ ;  /* 0x0000000e09097219 */ /* 0x000fe200000006ff */
[----:B------:R-:W-:-:S06]  /*0ad0*/  IMAD.MOV.U32 R2, RZ, RZ, R22 ;  /* 0x000000ffff027224 */ /* 0x000fcc00078e0016 */
[----:B------:R-:W0:Y:S01]  /*0ae0*/  LDC R20, c[0x0][0x610] ;  /* 0x00018400ff147b82 */ /* 0x000e220000000800 */
[----:B-1-3--:R-:W-:Y:S05]  /*0af0*/  @!P0 BRA `(.L_x_6) ;  /* 0x0000000000288947 */ /* 0x00afea0003800000 */
[----:B------:R-:W1:Y:S02]  /*0b00*/  LDC R7, c[0x0][0x64c] ;  /* 0x00019300ff077b82 */ /* 0x000e640000000800 */
[----:B-1----:R-:W-:-:S05]  /*0b10*/  IADD3 R7, P0, R22, R7, RZ ;  /* 0x0000000716077210 */ /* 0x002fca0007f1e0ff */
        /* <DEDUP_REMOVED lines=8> */
.L_x_6:
[----:B----4-:R-:W-:Y:S01]  /*0ba0*/  SHF.R.U64 R2, R2, R16, R3 ;  /* 0x0000001002027219 */ /* 0x010fe20000001203 */
[----:B--2---:R-:W-:Y:S01]  /*0bb0*/  VIADD R3, R17, 0xffffffff ;  /* 0xffffffff11037836 */ /* 0x004fe20000000000 */
[----:B------:R-:W-:Y:S01]  /*0bc0*/  LOP3.LUT R10, R23, R10, RZ, 0xc0, !PT ;  /* 0x0000000a170a7212 */ /* 0x000fe200078ec0ff */
[----:B------:R-:W-:Y:S01]  /*0bd0*/  IMAD.MOV R11, RZ, RZ, -R11 ;  /* 0x000000ffff0b7224 */ /* 0x000fe200078e0a0b */
[----:B------:R-:W-:Y:S01]  /*0be0*/  R2UR UR24, R24 ;  /* 0x00000000181872ca */ /* 0x000fe200000e0000 */
[----:B------:R-:W-:Y:S01]  /*0bf0*/  IMAD.MOV R4, RZ, RZ, -R2 ;  /* 0x000000ffff047224 */ /* 0x000fe200078e0a02 */
[----:B------:R-:W-:Y:S01]  /*0c00*/  LOP3.LUT R3, R12, R3, RZ, 0xc0, !PT ;  /* 0x000000030c037212 */ /* 0x000fe200078ec0ff */
[----:B------:R-:W-:Y:S02]  /*0c10*/  @P2 IMAD R8, R13, R11, R0 ;  /* 0x0000000b0d082224 */ /* 0x000fe400078e0200 */
[----:B------:R-:W-:Y:S02]  /*0c20*/  IMAD R9, R9, R2, R10 ;  /* 0x0000000209097224 */ /* 0x000fe400078e020a */
[----:B0-----:R-:W-:-:S02]  /*0c30*/  IMAD R0, R4, R21, R22 ;  /* 0x0000001504007224 */ /* 0x001fc400078e0216 */
[----:B------:R-:W-:Y:S02]  /*0c40*/  IMAD R8, R9, R20, R8 ;  /* 0x0000001409087224 */ /* 0x000fe400078e0208 */
[----:B------:R-:W-:Y:S02]  /*0c50*/  IMAD R3, R0, R17, R3 ;  /* 0x0000001100037224 */ /* 0x000fe400078e0203 */
[----:B------:R-:W-:-:S03]  /*0c60*/  IMAD.MOV.U32 R4, RZ, RZ, 0x1 ;  /* 0x00000001ff047424 */ /* 0x000fc600078e00ff */
[----:B------:R-:W-:Y:S02]  /*0c70*/  SEL R2, R3, R8, !P2 ;  /* 0x0000000803027207 */ /* 0x000fe40005000000 */
[----:B------:R-:W-:-:S03]  /*0c80*/  SEL R0, R8, R3, !P2 ;  /* 0x0000000308007207 */ /* 0x000fc60005000000 */
[----:B------:R0:W-:Y:S04]  /*0c90*/  STL [R1+0x78], R2 ;  /* 0x0000780201007387 */ /* 0x0001e80000100800 */
[----:B------:R0:W-:Y:S02]  /*0ca0*/  STL [R1+0x7c], R0 ;  /* 0x00007c0001007387 */ /* 0x0001e40000100800 */
.L_x_4:
[----:B------:R-:W-:-:S08]  /*0cb0*/  NOP ;  /* 0x0000000000007918 */ /* 0x000fd00000000000 */
[----:B------:R-:W1:Y:S02]  /*0cc0*/  USETMAXREG.TRY_ALLOC.CTAPOOL UP0, 0xe8 ;  /* 0x000000e8000079c8 */ /* 0x000e640008000600 */
[----:B-1----:R-:W-:-:S13]  /*0cd0*/  PLOP3.LUT P0, PT, PT, PT, UP0, 0x80, 0x0 ;  /* 0x000000000000781c */ /* 0x002fda0003f0f008 */
[----:B------:R-:W-:Y:S05]  /*0ce0*/  @!P0 BRA `(.L_x_4) ;  /* 0xfffffffc00f08947 */ /* 0x000fea000383ffff */
[----:B------:R-:W-:Y:S01]  /*0cf0*/  ULDC.64 UR4, c[0x0][0x598] ;  /* 0x0001660000047ab9 */ /* 0x000fe20000000a00 */
[----:B------:R-:W-:Y:S01]  /*0d00*/  ULDC.64 UR20, c[0x0][0x208] ;  /* 0x0000820000147ab9 */ /* 0x000fe20000000a00 */
[----:B------:R-:W-:-:S04]  /*0d10*/  ISETP.NE.U32.AND P0, PT, RZ, UR4, PT ;  /* 0x00000004ff007c0c */ /* 0x000fc8000bf05070 */
[----:B------:R-:W-:-:S13]  /*0d20*/  ISETP.NE.AND.EX P0, PT, RZ, UR5, PT, P0 ;  /* 0x00000005ff007c0c */ /* 0x000fda000bf05300 */
[----:B------:R-:W-:Y:S05]  /*0d30*/  @!P0 BRA `(.L_x_7) ;  /* 0x0000000000208947 */ /* 0x000fea0003800000 */
[----:B0-----:R-:W0:Y:S02]  /*0d40*/  LDC.64 R2, c[0x0][0x598] ;  /* 0x00016600ff027b82 */ /* 0x001e240000000a00 */
[----:B0-----:R-:W2:Y:S02]  /*0d50*/  LDG.E.64 R2, desc[UR20][R2.64] ;  /* 0x0000001402027981 */ /* 0x001ea4000c1e1b00 */
[----:B--2---:R-:W-:-:S04]  /*0d60*/  ISETP.NE.U32.AND P0, PT, R2, RZ, PT ;  /* 0x000000ff0200720c */ /* 0x004fc80003f05070 */
[----:B------:R-:W-:-:S13]  /*0d70*/  ISETP.NE.AND.EX P0, PT, R3, RZ, PT, P0 ;  /* 0x000000ff0300720c */ /* 0x000fda0003f05300 */
[----:B------:R-:W-:Y:S05]  /*0d80*/  @!P0 BRA `(.L_x_7) ;  /* 0x00000000000c8947 */ /* 0x000fea0003800000 */
[----:B------:R-:W2:Y:S02]  /*0d90*/  LD.E R2, desc[UR20][R2.64] ;  /* 0x0000001402027980 */ /* 0x000ea4000c101900 */
[----:B--2---:R-:W-:Y:S01]  /*0da0*/  R2UR UR22, R2 ;  /* 0x00000000021672ca */ /* 0x004fe200000e0000 */
[----:B------:R-:W-:-:S14]  /*0db0*/  BRA `(.L_x_8) ;  /* 0x0000000000247947 */ /* 0x000fdc0003800000 */
.L_x_7:
[----:B------:R-:W-:Y:S02]  /*0dc0*/  ULDC.64 UR4, c[0x0][0x588] ;  /* 0x0001620000047ab9 */ /* 0x000fe40000000a00 */
[----:B------:R-:W-:-:S04]  /*0dd0*/  ISETP.NE.U32.AND P0, PT, RZ, UR4, PT ;  /* 0x00000004ff007c0c */ /* 0x000fc8000bf05070 */
[----:B------:R-:W-:-:S13]  /*0de0*/  ISETP.NE.AND.EX P0, PT, RZ, UR5, PT, P0 ;  /* 0x00000005ff007c0c */ /* 0x000fda000bf05300 */
[----:B------:R-:W-:Y:S05]  /*0df0*/  @!P0 BRA `(.L_x_9) ;  /* 0x0000000000108947 */ /* 0x000fea0003800000 */
[----:B0-----:R-:W0:Y:S02]  /*0e00*/  LDC.64 R2, c[0x0][0x588] ;  /* 0x00016200ff027b82 */ /* 0x001e240000000a00 */
[----:B0-----:R-:W2:Y:S02]  /*0e10*/  LDG.E R2, desc[UR20][R2.64] ;  /* 0x0000001402027981 */ /* 0x001ea4000c1e1900 */
[----:B--2---:R-:W-:Y:S01]  /*0e20*/  R2UR UR22, R2 ;  /* 0x00000000021672ca */ /* 0x004fe200000e0000 */
[----:B------:R-:W-:-:S14]  /*0e30*/  BRA `(.L_x_8) ;  /* 0x0000000000047947 */ /* 0x000fdc0003800000 */
.L_x_9:
[----:B------:R-:W-:-:S05]  /*0e40*/  ULDC UR22, c[0x0][0x580] ;  /* 0x0001600000167ab9 */ /* 0x000fca0000000800 */
.L_x_8:
[----:B------:R-:W-:Y:S02]  /*0e50*/  ULDC.64 UR4, c[0x0][0x5a0] ;  /* 0x0001680000047ab9 */ /* 0x000fe40000000a00 */
        /* <DEDUP_REMOVED lines=11> */
.L_x_10:
        /* <DEDUP_REMOVED lines=8> */
.L_x_12:
[----:B------:R-:W-:-:S05]  /*0f90*/  ULDC UR23, c[0x0][0x584] ;  /* 0x0001610000177ab9 */ /* 0x000fca0000000800 */
.L_x_11:
[----:B------:R-:W-:-:S13]  /*0fa0*/  LOP3.LUT P0, RZ, R4, 0xff, RZ, 0xc0, !PT ;  /* 0x000000ff04ff7812 */ /* 0x000fda000780c0ff */
[----:B------:R-:W-:Y:S05]  /*0fb0*/  @!P0 EXIT ;  /* 0x000000000000894d */ /* 0x000fea0003800000 */
[----:B------:R-:W-:Y:S01]  /*0fc0*/  ULDC UR4, c[0x0][0x28c] ;  /* 0x0000a30000047ab9 */ /* 0x000fe20000000800 */
[----:B------:R-:W-:Y:S02]  /*0fd0*/  ULOP3.LUT UR25, UR13, 0x1, URZ, 0xfc, !UPT ;  /* 0x000000010d197892 */ /* 0x000fe4000f8efc3f */
[----:B------:R-:W-:-:S04]  /*0fe0*/  UIADD3 UR4, UR4, 0x7f, URZ ;  /* 0x0000007f04047890 */ /* 0x000fc8000fffe03f */
[----:B------:R-:W-:-:S04]  /*0ff0*/  USHF.R.S32.HI UR5, URZ, 0x1f, UR4 ;  /* 0x0000001f3f057899 */ /* 0x000fc80008011404 */
[----:B------:R-:W-:-:S03]  /*1000*/  ULEA.HI UR5, UR5, UR4, URZ, 0x7 ;  /* 0x0000000405057291 */ /* 0x000fc6000f8f383f */
[----:B------:R-:W-:Y:S01]  /*1010*/  UMOV UR4, URZ ;  /* 0x0000003f00047c82 */ /* 0x000fe20008000000 */
[----:B------:R-:W-:-:S03]  /*1020*/  USHF.R.S32.HI UR12, URZ, 0x7, UR5 ;  /* 0x000000073f0c7899 */ /* 0x000fc60008011405 */
[----:B------:R-:W-:-:S09]  /*1030*/  UMOV UR5, URZ ;  /* 0x0000003f00057c82 */ /* 0x000fd20008000000 */
.L_x_293:
[----:B0-----:R-:W0:Y:S01]  /*1040*/  S2R R0, SR_TID.X ;  /* 0x0000000000007919 */ /* 0x001e220000002100 */
[----:B-1----:R-:W1:Y:S01]  /*1050*/  S2UR UR11, SR_CgaCtaId ;  /* 0x00000000000b79c3 */ /* 0x002e620000008800 */
[----:B------:R-:W-:Y:S01]  /*1060*/  UMOV UR14, 0x400 ;  /* 0x00000400000e7882 */ /* 0x000fe20000000000 */
[----:B------:R-:W-:Y:S01]  /*1070*/  UMOV UR6, URZ ;  /* 0x0000003f00067c82 */ /* 0x000fe20008000000 */
[----:B------:R-:W-:Y:S01]  /*1080*/  STL [R1+0x6c], RZ ;  /* 0x00006cff01007387 */ /* 0x000fe20000100800 */
[----:B------:R-:W-:Y:S01]  /*1090*/  UMOV UR7, URZ ;  /* 0x0000003f00077c82 */ /* 0x000fe20008000000 */
[----:B------:R-:W-:Y:S01]  /*10a0*/  UMOV UR8, URZ ;  /* 0x0000003f00087c82 */ /* 0x000fe20008000000 */
[----:B------:R-:W-:Y:S01]  /*10b0*/  UMOV UR16, UR5 ;  /* 0x0000000500107c82 */ /* 0x000fe20008000000 */
[----:B------:R-:W-:Y:S01]  /*10c0*/  STL [R1+0x68], RZ ;  /* 0x000068ff01007387 */ /* 0x000fe20000100800 */
[----:B--2---:R-:W2:Y:S01]  /*10d0*/  LDC R2, c[0x0][0x28c] ;  /* 0x0000a300ff027b82 */ /* 0x004ea20000000800 */
[----:B------:R-:W-:Y:S01]  /*10e0*/  UMOV UR17, UR4 ;  /* 0x0000000400117c82 */ /* 0x000fe20008000000 */
[----:B------:R-:W-:Y:S01]  /*10f0*/  CS2R R4, SRZ ;  /* 0x0000000000047805 */ /* 0x000fe2000001ff00 */
[----:B------:R-:W-:Y:S01]  /*1100*/  STL [R1+0x64], RZ ;  /* 0x000064ff01007387 */ /* 0x000fe20000100800 */
[----:B------:R-:W-:-:S02]  /*1110*/  CS2R R6, SRZ ;  /* 0x0000000000067805 */ /* 0x000fc4000001ff00 */
[----:B------:R-:W-:Y:S02]  /*1120*/  CS2R R8, SRZ ;  /* 0x0000000000087805 */ /* 0x000fe4000001ff00 */
[----:B------:R-:W-:Y:S01]  /*1130*/  CS2R R10, SRZ ;  /* 0x00000000000a7805 */ /* 0x000fe2000001ff00 */
[----:B------:R-:W-:Y:S01]  /*1140*/  STL [R1+0x60], RZ ;  /* 0x000060ff01007387 */ /* 0x000fe20000100800 */
[----:B------:R-:W-:Y:S02]  /*1150*/  CS2R R12, SRZ ;  /* 0x00000000000c7805 */ /* 0x000fe4000001ff00 */
[----:B------:R-:W-:Y:S02]  /*1160*/  CS2R R14, SRZ ;  /* 0x00000000000e7805 */ /* 0x000fe4000001ff00 */
[----:B------:R-:W-:Y:S01]  /*1170*/  CS2R R16, SRZ ;  /* 0x0000000000107805 */ /* 0x000fe2000001ff00 */
[----:B------:R-:W-:Y:S01]  /*1180*/  STL [R1+0x5c], RZ ;  /* 0x00005cff01007387 */ /* 0x000fe20000100800 */
[----:B------:R-:W-:-:S02]  /*1190*/  CS2R R18, SRZ ;  /* 0x0000000000127805 */ /* 0x000fc4000001ff00 */
[----:B------:R-:W-:Y:S02]  /*11a0*/  CS2R R20, SRZ ;  /* 0x0000000000147805 */ /* 0x000fe4000001ff00 */
[----:B------:R-:W-:Y:S01]  /*11b0*/  CS2R R22, SRZ ;  /* 0x0000000000167805 */ /* 0x000fe2000001ff00 */
[----:B------:R-:W-:Y:S01]  /*11c0*/  STL [R1+0x58], RZ ;  /* 0x000058ff01007387 */ /* 0x000fe20000100800 */
[----:B-1----:R-:W-:Y:S01]  /*11d0*/  ULEA UR14, UR11, UR14, 0x18 ;  /* 0x0000000e0b0e7291 */ /* 0x002fe2000f8ec03f */
[----:B------:R-:W-:Y:S02]  /*11e0*/  CS2R R152, SRZ ;  /* 0x0000000000987805 */ /* 0x000fe4000001ff00 */
[----:B------:R-:W-:Y:S01]  /*11f0*/  CS2R R154, SRZ ;  /* 0x00000000009a7805 */ /* 0x000fe2000001ff00 */
[----:B------:R-:W-:Y:S01]  /*1200*/  STL [R1+0x54], RZ ;  /* 0x000054ff01007387 */ /* 0x000fe20000100800 */
[----:B------:R-:W-:Y:S02]  /*1210*/  CS2R R156, SRZ ;  /* 0x00000000009c7805 */ /* 0x000fe4000001ff00 */
[----:B------:R-:W-:-:S02]  /*1220*/  CS2R R158, SRZ ;  /* 0x00000000009e7805 */ /* 0x000fc4000001ff00 */
[----:B------:R-:W-:Y:S02]  /*1230*/  CS2R R160, SRZ ;  /* 0x0000000000a07805 */ /* 0x000fe4000001ff00 */
[----:B0-----:R-:W-:Y:S01]  /*1240*/  LOP3.LUT R0, R0, 0x80, RZ, 0xc0, !PT ;  /* 0x0000008000007812 */ /* 0x001fe200078ec0ff */
[----:B------:R-:W-:Y:S01]  /*1250*/  STL [R1+0x50], RZ ;  /* 0x000050ff01007387 */ /* 0x000fe20000100800 */
[----:B--2---:R-:W-:Y:S02]  /*1260*/  ISETP.GE.AND P0, PT, R2, 0x1, PT ;  /* 0x000000010200780c */ /* 0x004fe40003f06270 */
[----:B------:R-:W-:Y:S02]  /*1270*/  CS2R R2, SRZ ;  /* 0x0000000000027805 */ /* 0x000fe4000001ff00 */
[----:B------:R-:W-:Y:S01]  /*1280*/  SHF.R.U32.HI R0, RZ, 0x7, R0 ;  /* 0x00000007ff007819 */ /* 0x000fe20000011600 */
        /* <DEDUP_REMOVED lines=8> */
[----:B------:R-:W0:Y:S01]  /*1310*/  SHFL.IDX PT, R0, R0, RZ, 0x1f ;  /* 0x00001fff00007589 */ /* 0x000e2200000e0000 */
[----:B------:R-:W-:-:S02]  /*1320*/  CS2R R174, SRZ ;  /* 0x0000000000ae7805 */ /* 0x000fc4000001ff00 */
[----:B------:R-:W-:Y:S02]  /*1330*/  CS2R R176, SRZ ;  /* 0x0000000000b07805 */ /* 0x000fe4000001ff00 */
[----:B------:R-:W-:Y:S01]  /*1340*/  CS2R R178, SRZ ;  /* 0x0000000000b27805 */ /* 0x000fe2000001ff00 */
[----:B------:R1:W-:Y:S01]  /*1350*/  STL [R1+0x44], RZ ;  /* 0x000044ff01007387 */ /* 0x0003e20000100800 */
[----:B------:R-:W-:Y:S02]  /*1360*/  CS2R R180, SRZ ;  /* 0x0000000000b47805 */ /* 0x000fe4000001ff00 */
[----:B------:R-:W-:Y:S02]  /*1370*/  CS2R R182, SRZ ;  /* 0x0000000000b67805 */ /* 0x000fe4000001ff00 */
[----:B------:R-:W-:Y:S01]  /*1380*/  CS2R R184, SRZ ;  /* 0x0000000000b87805 */ /* 0x000fe2000001ff00 */
[----:B------:R1:W-:Y:S01]  /*1390*/  STL [R1+0x40], RZ ;  /* 0x000040ff01007387 */ /* 0x0003e20000100800 */
        /* <DEDUP_REMOVED lines=14> */
[----:B------:R-:W-:Y:S02]  /*1480*/  CS2R R208, SRZ ;  /* 0x0000000000d07805 */ /* 0x000fe4000001ff00 */
[----:B0-----:R-:W-:Y:S01]  /*1490*/  R2UR UR9, R0 ;  /* 0x00000000000972ca */ /* 0x001fe200000e0000 */
[----:B------:R1:W-:Y:S01]  /*14a0*/  STL [R1+0x30], RZ ;  /* 0x000030ff01007387 */ /* 0x0003e20000100800 */
[----:B------:R-:W-:Y:S01]  /*14b0*/  IMAD.MOV.U32 R0, RZ, RZ, RZ ;  /* 0x000000ffff007224 */ /* 0x000fe200078e00ff */
[----:B------:R-:W-:-:S02]  /*14c0*/  CS2R R210, SRZ ;  /* 0x0000000000d27805 */ /* 0x000fc4000001ff00 */
[----:B------:R-:W-:Y:S01]  /*14d0*/  CS2R R212, SRZ ;  /* 0x0000000000d47805 */ /* 0x000fe2000001ff00 */
[----:B------:R1:W-:Y:S01]  /*14e0*/  STL [R1+0x2c], RZ ;  /* 0x00002cff01007387 */ /* 0x0003e20000100800 */
[----:B------:R-:W-:Y:S02]  /*14f0*/  CS2R R214, SRZ ;  /* 0x0000000000d67805 */ /* 0x000fe4000001ff00 */
[----:B------:R-:W-:Y:S02]  /*1500*/  CS2R R216, SRZ ;  /* 0x0000000000d87805 */ /* 0x000fe4000001ff00 */
[----:B------:R-:W-:Y:S01]  /*1510*/  CS2R R218, SRZ ;  /* 0x0000000000da7805 */ /* 0x000fe2000001ff00 */
[----:B------:R1:W-:Y:S01]  /*1520*/  STL [R1+0x28], RZ ;  /* 0x000028ff01007387 */ /* 0x0003e20000100800 */
[----:B------:R-:W-:Y:S02]  /*1530*/  CS2R R220, SRZ ;  /* 0x0000000000dc7805 */ /* 0x000fe4000001ff00 */
[----:B------:R-:W-:-:S02]  /*1540*/  CS2R R222, SRZ ;  /* 0x0000000000de7805 */ /* 0x000fc4000001ff00 */
[----:B------:R-:W-:Y:S01]  /*1550*/  CS2R R224, SRZ ;  /* 0x0000000000e07805 */ /* 0x000fe2000001ff00 */
[----:B------:R1:W-:Y:S01]  /*1560*/  STL [R1+0x24], RZ ;  /* 0x000024ff01007387 */ /* 0x0003e20000100800 */
[----:B------:R-:W-:Y:S01]  /*1570*/  ULEA.HI UR10, UR9, UR9, URZ, 0x1 ;  /* 0x00000009090a7291 */ /* 0x000fe2000f8f083f */
[----:B------:R-:W-:Y:S01]  /*1580*/  CS2R R226, SRZ ;  /* 0x0000000000e27805 */ /* 0x000fe2000001ff00 */
[----:B------:R-:W-:Y:S01]  /*1590*/  IMAD.MOV.U32 R228, RZ, RZ, RZ ;  /* 0x000000ffffe47224 */ /* 0x000fe200078e00ff */
[----:B------:R1:W-:Y:S01]  /*15a0*/  STL [R1+0x20], RZ ;  /* 0x000020ff01007387 */ /* 0x0003e20000100800 */
[----:B------:R-:W-:Y:S01]  /*15b0*/  ULOP3.LUT UR10, UR10, 0x7fffe, URZ, 0xc0, !UPT ;  /* 0x0007fffe0a0a7892 */ /* 0x000fe2000f8ec03f */
[----:B------:R-:W-:Y:S02]  /*15c0*/  CS2R R24, SRZ ;  /* 0x0000000000187805 */ /* 0x000fe4000001ff00 */
[----:B------:R-:W-:Y:S01]  /*15d0*/  CS2R R26, SRZ ;  /* 0x00000000001a7805 */ /* 0x000fe2000001ff00 */
[----:B------:R1:W-:Y:S01]  /*15e0*/  STL [R1+0x1c], RZ ;  /* 0x00001cff01007387 */ /* 0x0003e20000100800 */
[----:B------:R-:W-:Y:S01]  /*15f0*/  UIADD3 UR10, UR9, -UR10, URZ ;  /* 0x8000000a090a7290 */ /* 0x000fe2000fffe03f */
[----:B------:R-:W-:-:S02]  /*1600*/  CS2R R28, SRZ ;  /* 0x00000000001c7805 */ /* 0x000fc4000001ff00 */
[----:B---34-:R-:W-:Y:S01]  /*1610*/  CS2R R30, SRZ ;  /* 0x00000000001e7805 */ /* 0x018fe2000001ff00 */
[----:B------:R1:W-:Y:S01]  /*1620*/  STL [R1+0x18], RZ ;  /* 0x000018ff01007387 */ /* 0x0003e20000100800 */
[----:B------:R-:W-:Y:S01]  /*1630*/  ULEA UR10, UR10, UR14, 0xd ;  /* 0x0000000e0a0a7291 */ /* 0x000fe2000f8e683f */
[----:B------:R-:W-:Y:S02]  /*1640*/  CS2R R32, SRZ ;  /* 0x0000000000207805 */ /* 0x000fe4000001ff00 */
[----:B------:R-:W-:Y:S01]  /*1650*/  CS2R R34, SRZ ;  /* 0x0000000000227805 */ /* 0x000fe2000001ff00 */
[----:B------:R1:W-:Y:S01]  /*1660*/  STL [R1+0x14], RZ ;  /* 0x000014ff01007387 */ /* 0x0003e20000100800 */
[----:B------:R-:W-:Y:S01]  /*1670*/  UIADD3 UR10, UR10, 0x100, URZ ;  /* 0x000001000a0a7890 */ /* 0x000fe2000fffe03f */
[----:B------:R-:W-:Y:S02]  /*1680*/  CS2R R36, SRZ ;  /* 0x0000000000247805 */ /* 0x000fe4000001ff00 */
[----:B------:R-:W-:Y:S01]  /*1690*/  CS2R R38, SRZ ;  /* 0x0000000000267805 */ /* 0x000fe2000001ff00 */
[----:B------:R1:W-:Y:S01]  /*16a0*/  STL [R1+0x10], RZ ;  /* 0x000010ff01007387 */ /* 0x0003e20000100800 */
[----:B------:R-:W-:Y:S01]  /*16b0*/  USHF.R.U32.HI UR10, URZ, 0x4, UR10 ;  /* 0x000000043f0a7899 */ /* 0x000fe2000801160a */
[----:B------:R-:W-:-:S02]  /*16c0*/  CS2R R40, SRZ ;  /* 0x0000000000287805 */ /* 0x000fc4000001ff00 */
[----:B------:R-:W-:Y:S01]  /*16d0*/  CS2R R42, SRZ ;  /* 0x00000000002a7805 */ /* 0x000fe2000001ff00 */
[----:B------:R1:W-:Y:S01]  /*16e0*/  STL [R1+0xc], RZ ;  /* 0x00000cff01007387 */ /* 0x0003e20000100800 */
[----:B------:R-:W-:Y:S01]  /*16f0*/  ULOP3.LUT UR15, UR10, 0x3fff, URZ, 0xc0, !UPT ;  /* 0x00003fff0a0f7892 */ /* 0x000fe2000f8ec03f */
        /* <DEDUP_REMOVED lines=10> */
[----:B------:R1:W-:Y:S01]  /*17a0*/  STL [R1], RZ ;  /* 0x000000ff01007387 */ /* 0x0003e20000100800 */
[----:B------:R-:W-:Y:S02]  /*17b0*/  CS2R R60, SRZ ;  /* 0x00000000003c7805 */ /* 0x000fe4000001ff00 */
[----:B------:R-:W-:Y:S02]  /*17c0*/  CS2R R62, SRZ ;  /* 0x00000000003e7805 */ /* 0x000fe4000001ff00 */
[----:B------:R-:W-:Y:S02]  /*17d0*/  CS2R R64, SRZ ;  /* 0x0000000000407805 */ /* 0x000fe4000001ff00 */
[----:B------:R-:W-:-:S02]  /*17e0*/  CS2R R66, SRZ ;  /* 0x0000000000427805 */ /* 0x000fc4000001ff00 */
[----:B------:R-:W-:Y:S02]  /*17f0*/  CS2R R68, SRZ ;  /* 0x0000000000447805 */ /* 0x000fe4000001ff00 */
[----:B------:R-:W-:Y:S02]  /*1800*/  CS2R R70, SRZ ;  /* 0x0000000000467805 */ /* 0x000fe4000001ff00 */
        /* <DEDUP_REMOVED lines=39> */
[----:B------:R-:W-:Y:S01]  /*1a80*/  CS2R R150, SRZ ;  /* 0x0000000000967805 */ /* 0x000fe2000001ff00 */
[----:B-1----:R-:W-:Y:S06]  /*1a90*/  @!P0 BRA `(.L_x_13) ;  /* 0x0000001000948947 */ /* 0x002fec0003800000 */
[----:B------:R-:W-:-:S06]  /*1aa0*/  UISETP.NE.AND UP0, UPT, UR25, 0x3, UPT ;  /* 0x000000031900788c */ /* 0x000fcc000bf05270 */
[----:B------:R-:W-:-:S13]  /*1ab0*/  PLOP3.LUT P1, PT, PT, PT, UP0, 0x80, 0x0 ;  /* 0x000000000000781c */ /* 0x000fda0003f2f008 */
[----:B------:R-:W-:Y:S05]  /*1ac0*/  @!P1 BRA `(.L_x_14) ;  /* 0x0000000000049947 */ /* 0x000fea0003800000 */
[----:B------:R-:W-:Y:S01]  /*1ad0*/  BPT.TRAP 0x1 ;  /* 0x000000040000795c */ /* 0x000fe20000300000 */
.L_x_14:
[----:B------:R-:W-:Y:S01]  /*1ae0*/  ULEA UR6, UR5, UR14, 0x3 ;  /* 0x0000000e05067291 */ /* 0x000fe2000f8e183f */
[----:B------:R-:W-:-:S05]  /*1af0*/  IMAD.U32 R0, RZ, RZ, UR4 ;  /* 0x00000004ff007e24 */ /* 0x000fca000f8e00ff */
[----:B------:R-:W-:-:S04]  /*1b00*/  SHF.L.U32 R0, R0, 0x1f, RZ ;  /* 0x0000001f00007819 */ /* 0x000fc800000006ff */
[----:B------:R0:W1:Y:S01]  /*1b10*/  SYNCS.PHASECHK.TRANS64.TRYWAIT P0, [UR6], R0 ;  /* 0x00000000ff0075a7 */ /* 0x0000620008000146 */
[----:B------:R-:W-:Y:S05]  /*1b20*/  @!P1 BRA `(.L_x_15) ;  /* 0x0000000000049947 */ /* 0x000fea0003800000 */
[----:B------:R-:W-:Y:S01]  /*1b30*/  BPT.TRAP 0x1 ;  /* 0x000000040000795c */ /* 0x000fe20000300000 */
.L_x_15:
[----:B-1----:R-:W-:Y:S05]  /*1b40*/  @P0 BRA `(.L_x_16) ;  /* 0x0000000000080947 */ /* 0x002fea0003800000 */
[----:B------:R-:W1:Y:S02]  /*1b50*/  SYNCS.PHASECHK.TRANS64.TRYWAIT P0, [UR6], R0 ;  /* 0x00000000ff0075a7 */ /* 0x000e640008000146 */
[----:B-1----:R-:W-:Y:S05]  /*1b60*/  @!P0 BRA `(.L_x_17) ;  /* 0x000000e400648947 */ /* 0x002fea0003800000 */
.L_x_16:
[----:B------:R-:W-:Y:S01]  /*1b70*/  UIADD3 UR6, UR14, 0x14100, URZ ;  /* 0x000141000e067890 */ /* 0x000fe2000fffe03f */
[----:B------:R-:W-:Y:S01]  /*1b80*/  WARPGROUP.ARRIVE ;  /* 0x00000000000079c5 */ /* 0x000fe20000000000 */
[----:B------:R-:W-:Y:S01]  /*1b90*/  ULOP3.LUT UR8, UR15, 0x10000, URZ, 0xfc, !UPT ;  /* 0x000100000f087892 */ /* 0x000fe2000f8efc3f */
[----:B------:R2:W-:Y:S01]  /*1ba0*/  STL [R1+0x6c], RZ ;  /* 0x00006cff01007387 */ /* 0x0005e20000100800 */
[----:B------:R-:W-:Y:S01]  /*1bb0*/  USHF.R.U32.HI UR6, URZ, 0x4, UR6 ;  /* 0x000000043f067899 */ /* 0x000fe20008011606 */
[----:B01----:R-:W-:Y:S01]  /*1bc0*/  IMAD.MOV.U32 R0, RZ, RZ, RZ ;  /* 0x000000ffff007224 */ /* 0x003fe200078e00ff */
[----:B------:R-:W-:Y:S01]  /*1bd0*/  UMOV UR9, 0x40000040 ;  /* 0x4000004000097882 */ /* 0x000fe20000000000 */
[----:B------:R-:W-:Y:S01]  /*1be0*/  UMOV UR11, 0x40000040 ;  /* 0x40000040000b7882 */ /* 0x000fe20000000000 */
[----:B------:R-:W-:Y:S01]  /*1bf0*/  ULOP3.LUT UR6, UR6, 0x3fff, URZ, 0xc0, !UPT ;  /* 0x00003fff06067892 */ /* 0x000fe2000f8ec03f */
[----:B------:R2:W-:Y:S01]  /*1c00*/  STL [R1+0x68], RZ ;  /* 0x000068ff01007387 */ /* 0x0005e20000100800 */
[----:B------:R-:W-:-:S02]  /*1c10*/  CS2R R2, SRZ ;  /* 0x0000000000027805 */ /* 0x000fc4000001ff00 */
[----:B------:R-:W-:Y:S01]  /*1c20*/  CS2R R4, SRZ ;  /* 0x0000000000047805 */ /* 0x000fe2000001ff00 */
[----:B------:R-:W-:Y:S01]  /*1c30*/  ULOP3.LUT UR7, UR6, 0x10000, URZ, 0xfc, !UPT ;  /* 0x0001000006077892 */ /* 0x000fe2000f8efc3f */
[----:B------:R2:W-:Y:S01]  /*1c40*/  STL [R1+0x64], RZ ;  /* 0x000064ff01007387 */ /* 0x0005e20000100800 */
[----:B------:R-:W-:Y:S01]  /*1c50*/  ULEA UR6, UR5, UR8, 0xa ;  /* 0x0000000805067291 */ /* 0x000fe2000f8e503f */
[----:B------:R-:W-:Y:S01]  /*1c60*/  CS2R R6, SRZ ;  /* 0x0000000000067805 */ /* 0x000fe2000001ff00 */
[----:B------:R-:W-:Y:S01]  /*1c70*/  ULEA UR7, UR5, UR7, 0xb ;  /* 0x0000000705077291 */ /* 0x000fe2000f8e583f */
[----:B------:R2:W-:Y:S01]  /*1c80*/  STL [R1+0x60], RZ ;  /* 0x000060ff01007387 */ /* 0x0005e20000100800 */
[----:B------:R-:W-:Y:S02]  /*1c90*/  CS2R R8, SRZ ;  /* 0x0000000000087805 */ /* 0x000fe4000001ff00 */
[----:B------:R-:W-:Y:S02]  /*1ca0*/  CS2R R10, SRZ ;  /* 0x00000000000a7805 */ /* 0x000fe4000001ff00 */
[----:B------:R-:W-:Y:S01]  /*1cb0*/  CS2R R12, SRZ ;  /* 0x00000000000c7805 */ /* 0x000fe2000001ff00 */
[----:B------:R-:W-:Y:S01]  /*1cc0*/  UMOV UR8, UR6 ;  /* 0x0000000600087c82 */ /* 0x000fe20008000000 */
[----:B------:R2:W-:Y:S01]  /*1cd0*/  STL [R1+0x5c], RZ ;  /* 0x00005cff01007387 */ /* 0x0005e20000100800 */
[----:B------:R-:W-:Y:S01]  /*1ce0*/  UMOV UR10, UR7 ;  /* 0x00000007000a7c82 */ /* 0x000fe20008000000 */
[----:B------:R-:W-:Y:S01]  /*1cf0*/  CS2R R14, SRZ ;  /* 0x00000000000e7805 */ /* 0x000fe2000001ff00 */
[----:B------:R-:W-:Y:S01]  /*1d00*/  QGMMA.64x256x32.F32.E4M3.E4M3 R24, gdesc[UR8], RZ, !UPT ;  /* 0x03e00000081879f3 */ /* 0x000fe2000c7008ff */
[----:B------:R-:W-:Y:S01]  /*1d10*/  UIADD3 UR8, UR6, 0x2, URZ ;  /* 0x0000000206087890 */ /* 0x000fe2000fffe03f */
[----:B------:R2:W-:Y:S01]  /*1d20*/  STL [R1+0x58], RZ ;  /* 0x000058ff01007387 */ /* 0x0005e20000100800 */
[----:B------:R-:W-:Y:S01]  /*1d30*/  UIADD3 UR10, UR7, 0x2, URZ ;  /* 0x00000002070a7890 */ /* 0x000fe2000fffe03f */
[----:B------:R-:W-:Y:S01]  /*1d40*/  CS2R R16, SRZ ;  /* 0x0000000000107805 */ /* 0x000fe2000001ff00 */
[----:B------:R-:W-:Y:S01]  /*1d50*/  UMOV UR9, 0x40000040 ;  /* 0x4000004000097882 */ /* 0x000fe20000000000 */
[----:B------:R-:W-:Y:S01]  /*1d60*/  UMOV UR11, 0x40000040 ;  /* 0x40000040000b7882 */ /* 0x000fe20000000000 */
        /* <DEDUP_REMOVED lines=54> */
[----:B------:R-:W-:Y:S01]  /*20d0*/  CS2R R226, SRZ ;  /* 0x0000000000e27805 */ /* 0x000fe2000001ff00 */
[----:B------:R-:W-:Y:S01]  /*20e0*/  IMAD.MOV.U32 R228, RZ, RZ, RZ ;  /* 0x000000ffffe47224 */ /* 0x000fe200078e00ff */
[----:B------:R2:W-:Y:S04]  /*20f0*/  STL [R1+0x1c], RZ ;  /* 0x00001cff01007387 */ /* 0x0005e80000100800 */
[----:B------:R2:W-:Y:S04]  /*2100*/  STL [R1+0x18], RZ ;  /* 0x000018ff01007387 */ /* 0x0005e80000100800 */
[----:B------:R2:W-:Y:S04]  /*2110*/  STL [R1+0x14], RZ ;  /* 0x000014ff01007387 */ /* 0x0005e80000100800 */
[----:B------:R2:W-:Y:S04]  /*2120*/  STL [R1+0x10], RZ ;  /* 0x000010ff01007387 */ /* 0x0005e80000100800 */
[----:B------:R2:W-:Y:S04]  /*2130*/  STL [R1+0xc], RZ ;  /* 0x00000cff01007387 */ /* 0x0005e80000100800 */
[----:B------:R2:W-:Y:S04]  /*2140*/  STL [R1+0x8], RZ ;  /* 0x000008ff01007387 */ /* 0x0005e80000100800 */
[----:B------:R2:W-:Y:S04]  /*2150*/  STL [R1+0x4], RZ ;  /* 0x000004ff01007387 */ /* 0x0005e80000100800 */
[----:B------:R2:W-:Y:S01]  /*2160*/  STL [R1], RZ ;  /* 0x000000ff01007387 */ /* 0x0005e20000100800 */
[----:B------:R-:W-:Y:S01]  /*2170*/  QGMMA.64x256x32.F32.E4M3.E4M3 R24, gdesc[UR8], R24 ;  /* 0x03e00000081879f3 */ /* 0x000fe20008700818 */
[----:B------:R-:W-:-:S02]  /*2180*/  UIADD3 UR8, UR6, 0x4, URZ ;  /* 0x0000000406087890 */ /* 0x000fc4000fffe03f */
[----:B------:R-:W-:Y:S01]  /*2190*/  UIADD3 UR10, UR7, 0x4, URZ ;  /* 0x00000004070a7890 */ /* 0x000fe2000fffe03f */
[----:B------:R-:W-:Y:S01]  /*21a0*/  UMOV UR9, 0x40000040 ;  /* 0x4000004000097882 */ /* 0x000fe20000000000 */
[----:B------:R-:W-:-:S15]  /*21b0*/  UMOV UR11, 0x40000040 ;  /* 0x40000040000b7882 */ /* 0x000fde0000000000 */
[----:B------:R-:W-:-:S08]  /*21c0*/  NOP ;  /* 0x0000000000007918 */ /* 0x000fd00000000000 */
[----:B------:R-:W-:Y:S01]  /*21d0*/  QGMMA.64x256x32.F32.E4M3.E4M3 R24, gdesc[UR8], R24 ;  /* 0x03e00000081879f3 */ /* 0x000fe20008700818 */
[----:B------:R-:W-:Y:S02]  /*21e0*/  UIADD3 UR10, UR7, 0x6, URZ ;  /* 0x00000006070a7890 */ /* 0x000fe4000fffe03f */
[----:B------:R-:W-:Y:S01]  /*21f0*/  UIADD3 UR8, UR6, 0x6, URZ ;  /* 0x0000000606087890 */ /* 0x000fe2000fffe03f */
[----:B------:R-:W-:Y:S01]  /*2200*/  ULDC UR7, c[0x0][0x50c] ;  /* 0x0001430000077ab9 */ /* 0x000fe20000000800 */
[----:B------:R-:W-:Y:S01]  /*2210*/  UMOV UR9, 0x40000040 ;  /* 0x4000004000097882 */ /* 0x000fe20000000000 */
[----:B------:R-:W-:Y:S01]  /*2220*/  UISETP.NE.AND UP0, UPT, UR7, 0x4, UPT ;  /* 0x000000040700788c */ /* 0x000fe2000bf05270 */
[----:B------:R-:W-:Y:S01]  /*2230*/  UMOV UR11, 0x40000040 ;  /* 0x40000040000b7882 */ /* 0x000fe20000000000 */
[----:B------:R-:W-:Y:S02]  /*2240*/  UMOV UR6, 0x4 ;  /* 0x0000000400067882 */ /* 0x000fe40000000000 */
[----:B------:R-:W-:-:S06]  /*2250*/  USEL UR7, URZ, 0x1, UP0 ;  /* 0x000000013f077887 */ /* 0x000fcc0008000000 */
[----:B------:R-:W-:-:S12]  /*2260*/  ISETP.NE.AND P0, PT, RZ, UR7, PT ;  /* 0x00000007ff007c0c */ /* 0x000fd8000bf05270 */
[----:B------:R-:W-:Y:S01]  /*2270*/  QGMMA.64x256x32.F32.E4M3.E4M3 R24, gdesc[UR8], R24, gsb0 ;  /* 0x03e00000081879f3 */ /* 0x000fe20008000818 */
[----:B--2---:R-:W-:Y:S05]  /*2280*/  @!P0 BRA `(.L_x_18) ;  /* 0x0000000800808947 */ /* 0x004fea0003800000 */
[----:B------:R-:W-:Y:S02]  /*2290*/  WARPGROUP.DEPBAR.LE gsb0, 0x0 ;  /* 0x00008000000079c5 */ /* 0x000fe40000010000 */
[----:B------:R-:W-:-:S01]  /*22a0*/  FADD R227, RZ, R25 ;  /* 0x00000019ffe37221 */ /* 0x000fc20000000000 */
[----:B------:R-:W-:Y:S01]  /*22b0*/  FADD R228, RZ, R24 ;  /* 0x00000018ffe47221 */ /* 0x000fe20000000000 */
[----:B------:R-:W-:-:S01]  /*22c0*/  FADD R226, RZ, R26 ;  /* 0x0000001affe27221 */ /* 0x000fc20000000000 */
[----:B------:R-:W-:Y:S01]  /*22d0*/  FADD R225, RZ, R27 ;  /* 0x0000001bffe17221 */ /* 0x000fe20000000000 */
[----:B------:R-:W-:-:S01]  /*22e0*/  FADD R224, RZ, R28 ;  /* 0x0000001cffe07221 */ /* 0x000fc20000000000 */
[----:B------:R0:W-:Y:S01]  /*22f0*/  STL [R1+0x80], R227 ;  /* 0x000080e301007387 */ /* 0x0001e20000100800 */
[----:B------:R-:W-:-:S01]  /*2300*/  FADD R223, RZ, R29 ;  /* 0x0000001dffdf7221 */ /* 0x000fc20000000000 */
[----:B------:R-:W-:Y:S01]  /*2310*/  FADD R222, RZ, R30 ;  /* 0x0000001effde7221 */ /* 0x000fe20000000000 */
[----:B------:R-:W-:-:S01]  /*2320*/  FADD R221, RZ, R31 ;  /* 0x0000001fffdd7221 */ /* 0x000fc20000000000 */
[----:B------:R-:W-:Y:S01]  /*2330*/  FADD R220, RZ, R32 ;  /* 0x00000020ffdc7221 */ /* 0x000fe20000000000 */
[----:B------:R-:W-:-:S01]  /*2340*/  FADD R219, RZ, R33 ;  /* 0x00000021ffdb7221 */ /* 0x000fc20000000000 */
[----:B------:R-:W-:Y:S01]  /*2350*/  FADD R218, RZ, R34 ;  /* 0x00000022ffda7221 */ /* 0x000fe20000000000 */
[----:B------:R-:W-:-:S01]  /*2360*/  FADD R217, RZ, R35 ;  /* 0x00000023ffd97221 */ /* 0x000fc20000000000 */
[----:B------:R-:W-:Y:S01]  /*2370*/  FADD R216, RZ, R36 ;  /* 0x00000024ffd87221 */ /* 0x000fe20000000000 */
[----:B------:R-:W-:-:S01]  /*2380*/  FADD R215, RZ, R37 ;  /* 0x00000025ffd77221 */ /* 0x000fc20000000000 */
[----:B0-----:R-:W-:Y:S01]  /*2390*/  FADD R227, RZ, R124 ;  /* 0x0000007cffe37221 */ /* 0x001fe20000000000 */
[----:B------:R-:W-:-:S01]  /*23a0*/  FADD R214, RZ, R38 ;  /* 0x00000026ffd67221 */ /* 0x000fc20000000000 */
[----:B------:R-:W-:Y:S01]  /*23b0*/  FADD R213, RZ, R39 ;  /* 0x00000027ffd57221 */ /* 0x000fe20000000000 */
[----:B------:R-:W-:-:S01]  /*23c0*/  FADD R212, RZ, R40 ;  /* 0x00000028ffd47221 */ /* 0x000fc20000000000 */
[----:B------:R-:W-:Y:S01]  /*23d0*/  FADD R211, RZ, R41 ;  /* 0x00000029ffd37221 */ /* 0x000fe20000000000 */
[----:B------:R0:W-:Y:S01]  /*23e0*/  STL [R1], R227 ;  /* 0x000000e301007387 */ /* 0x0001e20000100800 */
        /* <DEDUP_REMOVED lines=94> */
[----:B0-----:R-:W-:-:S05]  /*29d0*/  FADD R227, RZ, R131 ;  /* 0x00000083ffe37221 */ /* 0x001fca0000000000 */
[----:B------:R0:W-:Y:S02]  /*29e0*/  STL [R1+0x1c], R227 ;  /* 0x00001ce301007387 */ /* 0x0001e40000100800 */
        /* <DEDUP_REMOVED lines=39> */
[----:B------:R0:W-:Y:S04]  /*2c60*/  STL [R1+0x6c], R227 ;  /* 0x00006ce301007387 */ /* 0x0001e80000100800 */
[----:B0-----:R0:W5:Y:S01]  /*2c70*/  LDL.LU R227, [R1+0x80] ;  /* 0x0000800001e37983 */ /* 0x0011620000300800 */
[----:B------:R-:W-:-:S05]  /*2c80*/  UMOV UR6, URZ ;  /* 0x0000003f00067c82 */ /* 0x000fca0008000000 */
.L_x_18:
[----:B------:R-:W-:Y:S01]  /*2c90*/  UIADD3 UR16, UR5, 0x1, URZ ;  /* 0x0000000105107890 */ /* 0x000fe2000fffe03f */
[----:B------:R-:W-:-:S03]  /*2ca0*/  UMOV UR8, 0x1 ;  /* 0x0000000100087882 */ /* 0x000fc60000000000 */
[----:B------:R-:W-:-:S04]  /*2cb0*/  UISETP.NE.AND UP0, UPT, UR16, 0x5, UPT ;  /* 0x000000051000788c */ /* 0x000fc8000bf05270 */
[----:B------:R-:W-:Y:S02]  /*2cc0*/  USEL UR17, URZ, 0x1, UP0 ;  /* 0x000000013f117887 */ /* 0x000fe40008000000 */
[----:B------:R-:W-:Y:S02]  /*2cd0*/  USEL UR16, UR16, URZ, UP0 ;  /* 0x0000003f10107287 */ /* 0x000fe40008000000 */
[----:B------:R-:W-:-:S12]  /*2ce0*/  ULOP3.LUT UR17, UR4, UR17, URZ, 0x3c, !UPT ;  /* 0x0000001104117292 */ /* 0x000fd8000f8e3c3f */
.L_x_13:
[----:B------:R-:W-:-:S04]  /*2cf0*/  UISETP.LT.AND UP0, UPT, UR12, 0x1, UPT ;  /* 0x000000010c00788c */ /* 0x000fc8000bf01270 */
[----:B------:R-:W-:-:S04]  /*2d00*/  USEL UR9, UR12, 0x1, UP0 ;  /* 0x000000010c097887 */ /* 0x000fc80008000000 */
[----:B------:R-:W-:-:S04]  /*2d10*/  UIADD3 UR19, UR12, -UR9, URZ ;  /* 0x800000090c137290 */ /* 0x000fc8000fffe03f */
[----:B------:R-:W-:-:S06]  /*2d20*/  UISETP.GE.AND UP0, UPT, UR19, 0x1, UPT ;  /* 0x000000011300788c */ /* 0x000fcc000bf06270 */
[----:B------:R-:W-:-:S13]  /*2d30*/  PLOP3.LUT P0, PT, PT, PT, UP0, 0x80, 0x0 ;  /* 0x000000000000781c */ /* 0x000fda0003f0f008 */
[----:B------:R-:W-:Y:S05]  /*2d40*/  @!P0 BRA `(.L_x_19) ;  /* 0x0000001000b88947 */ /* 0x000fea0003800000 */
[----:B------:R-:W-:Y:S01]  /*2d50*/  UMOV UR18, UR5 ;  /* 0x0000000500127c82 */ /* 0x000fe20008000000 */
[----:B------:R-:W-:-:S05]  /*2d60*/  ULDC UR27, c[0x0][0x50c] ;  /* 0x00014300001b7ab9 */ /* 0x000fca0000000800 */
.L_x_27:
[----:B------:R-:W-:-:S06]  /*2d70*/  UISETP.NE.AND UP0, UPT, UR25, 0x3, UPT ;  /* 0x000000031900788c */ /* 0x000fcc000bf05270 */
[----:B------:R-:W-:-:S13]  /*2d80*/  PLOP3.LUT P1, PT, PT, PT, UP0, 0x80, 0x0 ;  /* 0x000000000000781c */ /* 0x000fda0003f2f008 */
[----:B-1---5:R-:W-:Y:S05]  /*2d90*/  @!P1 BRA `(.L_x_20) ;  /* 0x0000000000049947 */ /* 0x022fea0003800000 */
[----:B------:R-:W-:Y:S01]  /*2da0*/  BPT.TRAP 0x1 ;  /* 0x000000040000795c */ /* 0x000fe20000300000 */
.L_x_20:
[----:B------:R-:W1:Y:S01]  /*2db0*/  S2UR UR9, SR_CgaCtaId ;  /* 0x00000000000979c3 */ /* 0x000e620000008800 */
[----:B------:R-:W-:Y:S01]  /*2dc0*/  UMOV UR14, 0x400 ;  /* 0x00000400000e7882 */ /* 0x000fe20000000000 */
[----:B------:R-:W-:-:S05]  /*2dd0*/  IMAD.U32 R229, RZ, RZ, UR17 ;  /* 0x00000011ffe57e24 */ /* 0x000fca000f8e00ff */
[----:B------:R-:W-:Y:S01]  /*2de0*/  SHF.L.U32 R229, R229, 0x1f, RZ ;  /* 0x0000001fe5e57819 */ /* 0x000fe200000006ff */
[----:B-1----:R-:W-:-:S04]  /*2df0*/  ULEA UR14, UR9, UR14, 0x18 ;  /* 0x0000000e090e7291 */ /* 0x002fc8000f8ec03f */
[----:B------:R-:W-:-:S09]  /*2e00*/  ULEA UR9, UR16, UR14, 0x3 ;  /* 0x0000000e10097291 */ /* 0x000fd2000f8e183f */
[----:B------:R1:W2:Y:S01]  /*2e10*/  SYNCS.PHASECHK.TRANS64.TRYWAIT P0, [UR9], R229 ;  /* 0x000000e5ff0075a7 */ /* 0x0002a20008000149 */
[----:B------:R-:W-:Y:S05]  /*2e20*/  @!P1 BRA `(.L_x_21) ;  /* 0x0000000000049947 */ /* 0x000fea0003800000 */
[----:B------:R-:W-:Y:S01]  /*2e30*/  BPT.TRAP 0x1 ;  /* 0x000000040000795c */ /* 0x000fe20000300000 */
.L_x_21:
[----:B--2---:R-:W-:Y:S05]  /*2e40*/  @P0 BRA `(.L_x_22) ;  /* 0x0000000000080947 */ /* 0x004fea0003800000 */
[----:B------:R-:W2:Y:S02]  /*2e50*/  SYNCS.PHASECHK.TRANS64.TRYWAIT P0, [UR9], R229 ;  /* 0x000000e5ff0075a7 */ /* 0x000ea40008000149 */
[----:B--2---:R-:W-:Y:S05]  /*2e60*/  @!P0 BRA `(.L_x_23) ;  /* 0x000000d000bc8947 */ /* 0x004fea0003800000 */
.L_x_22:
[----:B------:R-:W-:Y:S01]  /*2e70*/  UIADD3 UR9, UR14, 0x14100, URZ ;  /* 0x000141000e097890 */ /* 0x000fe2000fffe03f */
[----:B------:R-:W-:Y:S01]  /*2e80*/  WARPGROUP.ARRIVE ;  /* 0x00000000000079c5 */ /* 0x000fe20000000000 */
[----:B------:R-:W-:Y:S02]  /*2e90*/  UISETP.NE.AND UP0, UPT, UR7, URZ, UPT ;  /* 0x0000003f0700728c */ /* 0x000fe4000bf05270 */
[----:B------:R-:W-:Y:S02]  /*2ea0*/  USHF.R.U32.HI UR9, URZ, 0x4, UR9 ;  /* 0x000000043f097899 */ /* 0x000fe40008011609 */
[----:B------:R-:W-:Y:S02]  /*2eb0*/  USEL UR8, UR8, URZ, !UP0 ;  /* 0x0000003f08087287 */ /* 0x000fe4000c000000 */
[----:B------:R-:W-:Y:S02]  /*2ec0*/  ULOP3.LUT UR9, UR9, 0x3fff, URZ, 0xc0, !UPT ;  /* 0x00003fff09097892 */ /* 0x000fe4000f8ec03f */
[----:B------:R-:W-:-:S02]  /*2ed0*/  ULOP3.LUT UR7, UR15, 0x10000, URZ, 0xfc, !UPT ;  /* 0x000100000f077892 */ /* 0x000fc4000f8efc3f */
[----:B------:R-:W-:Y:S02]  /*2ee0*/  ULOP3.LUT UR9, UR9, 0x10000, URZ, 0xfc, !UPT ;  /* 0x0001000009097892 */ /* 0x000fe4000f8efc3f */
[----:B------:R-:W-:Y:S02]  /*2ef0*/  UISETP.NE.U32.AND UP0, UPT, UR8, URZ, UPT ;  /* 0x0000003f0800728c */ /* 0x000fe4000bf05070 */
[----:B------:R-:W-:Y:S02]  /*2f00*/  ULEA UR7, UR16, UR7, 0xa ;  /* 0x0000000710077291 */ /* 0x000fe4000f8e503f */
[----:B------:R-:W-:Y:S01]  /*2f10*/  ULEA UR26, UR16, UR9, 0xb ;  /* 0x00000009101a7291 */ /* 0x000fe2000f8e583f */
[----:B------:R-:W-:Y:S02]  /*2f20*/  UMOV UR11, 0x40000040 ;  /* 0x40000040000b7882 */ /* 0x000fe40000000000 */
[----:B------:R-:W-:Y:S01]  /*2f30*/  UMOV UR9, 0x40000040 ;  /* 0x4000004000097882 */ /* 0x000fe20000000000 */
[----:B------:R-:W-:Y:S01]  /*2f40*/  UIADD3 UR6, UR6, 0x4, URZ ;  /* 0x0000000406067890 */ /* 0x000fe2000fffe03f */
[----:B------:R-:W-:-:S02]  /*2f50*/  UMOV UR8, UR7 ;  /* 0x0000000700087c82 */ /* 0x000fc40008000000 */
[----:B------:R-:W-:Y:S02]  /*2f60*/  UMOV UR10, UR26 ;  /* 0x0000001a000a7c82 */ /* 0x000fe40008000000 */
[----:B------:R-:W-:Y:S01]  /*2f70*/  QGMMA.64x256x32.F32.E4M3.E4M3 R24, gdesc[UR8], R24, UP0 ;  /* 0x03e00000081879f3 */ /* 0x000fe2000bf00818 */
[----:B------:R-:W-:Y:S02]  /*2f80*/  UIADD3 UR8, UR7, 0x2, URZ ;  /* 0x0000000207087890 */ /* 0x000fe4000fffe03f */
[----:B------:R-:W-:Y:S01]  /*2f90*/  UIADD3 UR10, UR26, 0x2, URZ ;  /* 0x000000021a0a7890 */ /* 0x000fe2000fffe03f */
[----:B------:R-:W-:Y:S01]  /*2fa0*/  UMOV UR9, 0x40000040 ;  /* 0x4000004000097882 */ /* 0x000fe20000000000 */
[----:B------:R-:W-:Y:S01]  /*2fb0*/  UMOV UR11, 0x40000040 ;  /* 0x40000040000b7882 */ /* 0x000fe20000000000 */
[----:B------:R-:W-:-:S15]  /*2fc0*/  UISETP.NE.AND UP0, UPT, UR6, UR27, UPT ;  /* 0x0000001b0600728c */ /* 0x000fde000bf05270 */
[----:B------:R-:W-:-:S07]  /*2fd0*/  NOP ;  /* 0x0000000000007918 */ /* 0x000fce0000000000 */
[----:B------:R-:W-:Y:S01]  /*2fe0*/  QGMMA.64x256x32.F32.E4M3.E4M3 R24, gdesc[UR8], R24 ;  /* 0x03e00000081879f3 */ /* 0x000fe20008700818 */
[----:B------:R-:W-:Y:S02]  /*2ff0*/  UIADD3 UR8, UR7, 0x4, URZ ;  /* 0x0000000407087890 */ /* 0x000fe4000fffe03f */
[----:B------:R-:W-:Y:S01]  /*3000*/  UIADD3 UR10, UR26, 0x4, URZ ;  /* 0x000000041a0a7890 */ /* 0x000fe2000fffe03f */
[----:B------:R-:W-:Y:S01]  /*3010*/  UMOV UR9, 0x40000040 ;  /* 0x4000004000097882 */ /* 0x000fe20000000000 */
[----:B------:R-:W-:-:S15]  /*3020*/  UMOV UR11, 0x40000040 ;  /* 0x40000040000b7882 */ /* 0x000fde0000000000 */
[----:B------:R-:W-:-:S08]  /*3030*/  NOP ;  /* 0x0000000000007918 */ /* 0x000fd00000000000 */
[----:B------:R-:W-:Y:S01]  /*3040*/  QGMMA.64x256x32.F32.E4M3.E4M3 R24, gdesc[UR8], R24 ;  /* 0x03e00000081879f3 */ /* 0x000fe20008700818 */
[----:B------:R-:W-:Y:S02]  /*3050*/  UIADD3 UR8, UR7, 0x6, URZ ;  /* 0x0000000607087890 */ /* 0x000fe4000fffe03f */
[----:B------:R-:W-:Y:S01]  /*3060*/  UIADD3 UR10, UR26, 0x6, URZ ;  /* 0x000000061a0a7890 */ /* 0x000fe2000fffe03f */
[----:B------:R-:W-:Y:S01]  /*3070*/  UMOV UR9, 0x40000040 ;  /* 0x4000004000097882 */ /* 0x000fe20000000000 */
[----:B------:R-:W-:Y:S01]  /*3080*/  UMOV UR11, 0x40000040 ;  /* 0x40000040000b7882 */ /* 0x000fe20000000000 */
[----:B------:R-:W-:-:S06]  /*3090*/  USEL UR7, URZ, 0x1, UP0 ;  /* 0x000000013f077887 */ /* 0x000fcc0008000000 */
[----:B------:R-:W-:-:S15]  /*30a0*/  ISETP.NE.AND P0, PT, RZ, UR7, PT ;  /* 0x00000007ff007c0c */ /* 0x000fde000bf05270 */
[----:B------:R-:W-:-:S01]  /*30b0*/  NOP ;  /* 0x0000000000007918 */ /* 0x000fc20000000000 */
[----:B------:R-:W-:Y:S03]  /*30c0*/  QGMMA.64x256x32.F32.E4M3.E4M3 R24, gdesc[UR8], R24, gsb0 ;  /* 0x03e00000081879f3 */ /* 0x000fe60008000818 */
[----:B------:R-:W-:Y:S02]  /*30d0*/  WARPGROUP.DEPBAR.LE gsb0, 0x1 ;  /* 0x00008000000079c5 */ /* 0x000fe40000010100 */
[----:B------:R-:W-:Y:S05]  /*30e0*/  @!P0 BRA `(.L_x_24) ;  /* 0x0000000c00708947 */ /* 0x000fea0003800000 */
[----:B------:R-:W-:Y:S02]  /*30f0*/  WARPGROUP.DEPBAR.LE gsb0, 0x0 ;  /* 0x00008000000079c5 */ /* 0x000fe40000010000 */
[----:B-----5:R-:W-:-:S01]  /*3100*/  FADD R227, R25, R227 ;  /* 0x000000e319e37221 */ /* 0x020fc20000000000 */
[----:B------:R-:W-:Y:S01]  /*3110*/  FADD R226, R26, R226 ;  /* 0x000000e21ae27221 */ /* 0x000fe20000000000 */
[----:B------:R-:W-:-:S01]  /*3120*/  FADD R225, R27, R225 ;  /* 0x000000e11be17221 */ /* 0x000fc20000000000 */
[----:B------:R-:W-:Y:S01]  /*3130*/  FADD R224, R28, R224 ;  /* 0x000000e01ce07221 */ /* 0x000fe20000000000 */
[----:B------:R-:W-:-:S01]  /*3140*/  FADD R223, R29, R223 ;  /* 0x000000df1ddf7221 */ /* 0x000fc20000000000 */
[----:B------:R2:W-:Y:S01]  /*3150*/  STL [R1+0x80], R227 ;  /* 0x000080e301007387 */ /* 0x0005e20000100800 */
[----:B------:R-:W-:-:S01]  /*3160*/  FADD R222, R30, R222 ;  /* 0x000000de1ede7221 */ /* 0x000fc20000000000 */
[----:B------:R-:W-:Y:S01]  /*3170*/  FADD R221, R31, R221 ;  /* 0x000000dd1fdd7221 */ /* 0x000fe20000000000 */
[----:B------:R-:W-:-:S01]  /*3180*/  FADD R220, R32, R220 ;  /* 0x000000dc20dc7221 */ /* 0x000fc20000000000 */
[----:B------:R-:W-:Y:S01]  /*3190*/  FADD R219, R33, R219 ;  /* 0x000000db21db7221 */ /* 0x000fe20000000000 */
[----:B------:R-:W-:-:S01]  /*31a0*/  FADD R218, R34, R218 ;  /* 0x000000da22da7221 */ /* 0x000fc20000000000 */
[----:B------:R-:W-:Y:S01]  /*31b0*/  FADD R217, R35, R217 ;  /* 0x000000d923d97221 */ /* 0x000fe20000000000 */
[----:B------:R-:W-:-:S01]  /*31c0*/  FADD R216, R36, R216 ;  /* 0x000000d824d87221 */ /* 0x000fc20000000000 */
[----:B------:R-:W-:Y:S01]  /*31d0*/  FADD R215, R37, R215 ;  /* 0x000000d725d77221 */ /* 0x000fe20000000000 */
[----:B------:R-:W-:-:S01]  /*31e0*/  FADD R214, R38, R214 ;  /* 0x000000d626d67221 */ /* 0x000fc20000000000 */
[----:B--2---:R-:W2:Y:S01]  /*31f0*/  LDL.LU R227, [R1+0x28] ;  /* 0x0000280001e37983 */ /* 0x004ea20000300800 */
[----:B------:R-:W-:-:S01]  /*3200*/  FADD R213, R39, R213 ;  /* 0x000000d527d57221 */ /* 0x000fc20000000000 */
[----:B------:R-:W-:Y:S01]  /*3210*/  FADD R212, R40, R212 ;  /* 0x000000d428d47221 */ /* 0x000fe20000000000 */
[----:B------:R-:W-:-:S01]  /*3220*/  FADD R211, R41, R211 ;  /* 0x000000d329d37221 */ /* 0x000fc20000000000 */
[----:B------:R3:W-:Y:S01]  /*3230*/  STL [R1+0x84], R226 ;  /* 0x000084e201007387 */ /* 0x0007e20000100800 */
[----:B------:R-:W-:-:S03]  /*3240*/  FADD R228, R24, R228 ;  /* 0x000000e418e47221 */ /* 0x000fc60000000000 */
[----:B---3--:R-:W3:Y:S04]  /*3250*/  LDL.LU R226, [R1+0x24] ;  /* 0x0000240001e27983 */ /* 0x008ee80000300800 */
[----:B------:R4:W-:Y:S04]  /*3260*/  STL [R1+0x88], R225 ;  /* 0x000088e101007387 */ /* 0x0009e80000100800 */
[----:B----4-:R-:W4:Y:S04]  /*3270*/  LDL.LU R225, [R1+0x20] ;  /* 0x0000200001e17983 */ /* 0x010f280000300800 */
[----:B------:R0:W-:Y:S04]  /*3280*/  STL [R1+0x8c], R224 ;  /* 0x00008ce001007387 */ /* 0x0001e80000100800 */
[----:B0-----:R-:W4:Y:S04]  /*3290*/  LDL.LU R224, [R1+0x1c] ;  /* 0x00001c0001e07983 */ /* 0x001f280000300800 */
        /* <DEDUP_REMOVED lines=13> */
[----:B0-----:R-:W4:Y:S04]  /*3370*/  LDL.LU R217, [R1] ;  /* 0x0000000001d97983 */ /* 0x001f280000300800 */
[----:B------:R-:W-:Y:S04]  /*3380*/  STL [R1+0xac], R216 ;  /* 0x0000acd801007387 */ /* 0x000fe80000100800 */
[----:B------:R-:W-:Y:S04]  /*3390*/  STL [R1+0xb0], R215 ;  /* 0x0000b0d701007387 */ /* 0x000fe80000100800 */
[----:B------:R-:W-:Y:S04]  /*33a0*/  STL [R1+0xb4], R214 ;  /* 0x0000b4d601007387 */ /* 0x000fe80000100800 */
[----:B------:R-:W-:Y:S04]  /*33b0*/  STL [R1+0xb8], R213 ;  /* 0x0000b8d501007387 */ /* 0x000fe80000100800 */
[----:B------:R-:W-:Y:S04]  /*33c0*/  STL [R1+0xbc], R212 ;  /* 0x0000bcd401007387 */ /* 0x000fe80000100800 */
[----:B------:R0:W-:Y:S01]  /*33d0*/  STL [R1+0xc0], R211 ;  /* 0x0000c0d301007387 */ /* 0x0001e20000100800 */
[----:B--2---:R-:W-:-:S01]  /*33e0*/  FADD R227, R134, R227 ;  /* 0x000000e386e37221 */ /* 0x004fc20000000000 */
[----:B---3--:R-:W-:Y:S01]  /*33f0*/  FADD R226, R133, R226 ;  /* 0x000000e285e27221 */ /* 0x008fe20000000000 */
[----:B----4-:R-:W-:-:S01]  /*3400*/  FADD R225, R132, R225 ;  /* 0x000000e184e17221 */ /* 0x010fc20000000000 */
[----:B------:R-:W-:Y:S01]  /*3410*/  FADD R224, R131, R224 ;  /* 0x000000e083e07221 */ /* 0x000fe20000000000 */
[----:B------:R-:W-:-:S01]  /*3420*/  FADD R223, R130, R223 ;  /* 0x000000df82df7221 */ /* 0x000fc20000000000 */
[----:B------:R-:W-:Y:S01]  /*3430*/  FADD R222, R129, R222 ;  /* 0x000000de81de7221 */ /* 0x000fe20000000000 */
[----:B------:R-:W-:-:S01]  /*3440*/  FADD R221, R128, R221 ;  /* 0x000000dd80dd7221 */ /* 0x000fc20000000000 */
[----:B------:R-:W-:Y:S01]  /*3450*/  FADD R220, R127, R220 ;  /* 0x000000dc7fdc7221 */ /* 0x000fe20000000000 */
[----:B------:R-:W-:-:S01]  /*3460*/  FADD R219, R126, R219 ;  /* 0x000000db7edb7221 */ /* 0x000fc20000000000 */
[----:B------:R-:W-:Y:S01]  /*3470*/  FADD R218, R125, R218 ;  /* 0x000000da7dda7221 */ /* 0x000fe20000000000 */
[----:B------:R-:W-:-:S05]  /*3480*/  FADD R217, R124, R217 ;  /* 0x000000d97cd97221 */ /* 0x000fca0000000000 */
[----:B------:R2:W-:Y:S04]  /*3490*/  STL [R1], R217 ;  /* 0x000000d901007387 */ /* 0x0005e80000100800 */
[----:B------:R3:W-:Y:S04]  /*34a0*/  STL [R1+0x4], R218 ;  /* 0x000004da01007387 */ /* 0x0007e80000100800 */
[----:B------:R4:W-:Y:S04]  /*34b0*/  STL [R1+0x8], R219 ;  /* 0x000008db01007387 */ /* 0x0009e80000100800 */
[----:B------:R1:W-:Y:S04]  /*34c0*/  STL [R1+0xc], R220 ;  /* 0x00000cdc01007387 */ /* 0x0003e80000100800 */
[----:B------:R1:W-:Y:S04]  /*34d0*/  STL [R1+0x10], R221 ;  /* 0x000010dd01007387 */ /* 0x0003e80000100800 */
[----:B------:R1:W-:Y:S04]  /*34e0*/  STL [R1+0x14], R222 ;  /* 0x000014de01007387 */ /* 0x0003e80000100800 */
[----:B------:R1:W-:Y:S04]  /*34f0*/  STL [R1+0x18], R223 ;  /* 0x000018df01007387 */ /* 0x0003e80000100800 */
[----:B------:R1:W-:Y:S04]  /*3500*/  STL [R1+0x1c], R224 ;  /* 0x00001ce001007387 */ /* 0x0003e80000100800 */
[----:B0-----:R-:W4:Y:S04]  /*3510*/  LDL.LU R211, [R1+0x2c] ;  /* 0x00002c0001d37983 */ /* 0x001f280000300800 */
[----:B------:R0:W-:Y:S04]  /*3520*/  STL [R1+0x20], R225 ;  /* 0x000020e101007387 */ /* 0x0001e80000100800 */
[----:B------:R-:W4:Y:S04]  /*3530*/  LDL.LU R212, [R1+0x30] ;  /* 0x0000300001d47983 */ /* 0x000f280000300800 */
[----:B------:R0:W-:Y:S04]  /*3540*/  STL [R1+0x24], R226 ;  /* 0x000024e201007387 */ /* 0x0001e80000100800 */
[----:B------:R-:W4:Y:S04]  /*3550*/  LDL.LU R213, [R1+0x34] ;  /* 0x0000340001d57983 */ /* 0x000f280000300800 */
[----:B------:R0:W-:Y:S04]  /*3560*/  STL [R1+0x28], R227 ;  /* 0x000028e301007387 */ /* 0x0001e80000100800 */
[----:B------:R-:W4:Y:S04]  /*3570*/  LDL.LU R214, [R1+0x38] ;  /* 0x0000380001d67983 */ /* 0x000f280000300800 */
[----:B------:R-:W4:Y:S04]  /*3580*/  LDL.LU R215, [R1+0x3c] ;  /* 0x00003c0001d77983 */ /* 0x000f280000300800 */
[----:B------:R-:W4:Y:S04]  /*3590*/  LDL.LU R216, [R1+0x40] ;  /* 0x0000400001d87983 */ /* 0x000f280000300800 */
[----:B--2---:R-:W2:Y:S04]  /*35a0*/  LDL.LU R217, [R1+0x44] ;  /* 0x0000440001d97983 */ /* 0x004ea80000300800 */
[----:B---3--:R-:W3:Y:S04]  /*35b0*/  LDL.LU R218, [R1+0x48] ;  /* 0x0000480001da7983 */ /* 0x008ee80000300800 */
[----:B----4-:R-:W4:Y:S04]  /*35c0*/  LDL.LU R219, [R1+0x4c] ;  /* 0x00004c0001db7983 */ /* 0x010f280000300800 */
[----:B-1----:R-:W4:Y:S04]  /*35d0*/  LDL.LU R220, [R1+0x50] ;  /* 0x0000500001dc7983 */ /* 0x002f280000300800 */
[----:B------:R-:W4:Y:S04]  /*35e0*/  LDL.LU R221, [R1+0x54] ;  /* 0x0000540001dd7983 */ /* 0x000f280000300800 */
[----:B------:R-:W4:Y:S04]  /*35f0*/  LDL.LU R222, [R1+0x58] ;  /* 0x0000580001de7983 */ /* 0x000f280000300800 */
[----:B------:R-:W4:Y:S04]  /*3600*/  LDL.LU R223, [R1+0x5c] ;  /* 0x00005c0001df7983 */ /* 0x000f280000300800 */
[----:B------:R-:W4:Y:S04]  /*3610*/  LDL.LU R224, [R1+0x60] ;  /* 0x0000600001e07983 */ /* 0x000f280000300800 */
[----:B0-----:R-:W4:Y:S04]  /*3620*/  LDL.LU R225, [R1+0x64] ;  /* 0x0000640001e17983 */ /* 0x001f280000300800 */
[----:B------:R-:W4:Y:S04]  /*3630*/  LDL.LU R226, [R1+0x68] ;  /* 0x0000680001e27983 */ /* 0x000f280000300800 */
[----:B------:R-:W4:Y:S01]  /*3640*/  LDL.LU R227, [R1+0x6c] ;  /* 0x00006c0001e37983 */ /* 0x000f220000300800 */
[----:B------:R-:W-:-:S05]  /*3650*/  FADD R211, R135, R211 ;  /* 0x000000d387d37221 */ /* 0x000fca0000000000 */
[----:B------:R0:W-:Y:S01]  /*3660*/  STL [R1+0x2c], R211 ;  /* 0x00002cd301007387 */ /* 0x0001e20000100800 */
[----:B------:R-:W-:-:S03]  /*3670*/  FADD R212, R136, R212 ;  /* 0x000000d488d47221 */ /* 0x000fc60000000000 */
[----:B0-----:R0:W5:Y:S01]  /*3680*/  LDL.LU R211, [R1+0xc0] ;  /* 0x0000c00001d37983 */ /* 0x0011620000300800 */
[----:B------:R-:W-:-:S03]  /*3690*/  FADD R213, R137, R213 ;  /* 0x000000d589d57221 */ /* 0x000fc60000000000 */
[----:B------:R1:W-:Y:S01]  /*36a0*/  STL [R1+0x30], R212 ;  /* 0x000030d401007387 */ /* 0x0003e20000100800 */
[----:B------:R-:W-:-:S01]  /*36b0*/  FADD R214, R138, R214 ;  /* 0x000000d68ad67221 */ /* 0x000fc20000000000 */
[----:B------:R-:W-:Y:S02]  /*36c0*/  FADD R215, R139, R215 ;  /* 0x000000d78bd77221 */ /* 0x000fe40000000000 */
[----:B-1----:R0:W5:Y:S01]  /*36d0*/  LDL.LU R212, [R1+0xbc] ;  /* 0x0000bc0001d47983 */ /* 0x0021620000300800 */
[----:B------:R-:W-:-:S03]  /*36e0*/  FADD R216, R140, R216 ;  /* 0x000000d88cd87221 */ /* 0x000fc60000000000 */
[----:B------:R1:W-:Y:S01]  /*36f0*/  STL [R1+0x34], R213 ;  /* 0x000034d501007387 */ /* 0x0003e20000100800 */
[----:B--2---:R-:W-:-:S03]  /*3700*/  FADD R217, R141, R217 ;  /* 0x000000d98dd97221 */ /* 0x004fc60000000000 */
[----:B-1----:R0:W5:Y:S01]  /*3710*/  LDL.LU R213, [R1+0xb8] ;  /* 0x0000b80001d57983 */ /* 0x0021620000300800 */
[----:B---3--:R-:W-:-:S03]  /*3720*/  FADD R218, R142, R218 ;  /* 0x000000da8eda7221 */ /* 0x008fc60000000000 */
[----:B------:R1:W-:Y:S01]  /*3730*/  STL [R1+0x38], R214 ;  /* 0x000038d601007387 */ /* 0x0003e20000100800 */
[----:B----4-:R-:W-:-:S01]  /*3740*/  FADD R219, R143, R219 ;  /* 0x000000db8fdb7221 */ /* 0x010fc20000000000 */
[----:B------:R-:W-:Y:S02]  /*3750*/  FADD R220, R144, R220 ;  /* 0x000000dc90dc7221 */ /* 0x000fe40000000000 */
[----:B-1----:R0:W5:Y:S04]  /*3760*/  LDL.LU R214, [R1+0xb4] ;  /* 0x0000b40001d67983 */ /* 0x0021680000300800 */
[----:B------:R1:W-:Y:S01]  /*3770*/  STL [R1+0x3c], R215 ;  /* 0x00003cd701007387 */ /* 0x0003e20000100800 */
[----:B------:R-:W-:-:S01]  /*3780*/  FADD R221, R145, R221 ;  /* 0x000000dd91dd7221 */ /* 0x000fc20000000000 */
[----:B------:R-:W-:-:S02]  /*3790*/  FADD R222, R146, R222 ;  /* 0x000000de92de7221 */ /* 0x000fc40000000000 */
[----:B-1----:R0:W5:Y:S04]  /*37a0*/  LDL.LU R215, [R1+0xb0] ;  /* 0x0000b00001d77983 */ /* 0x0021680000300800 */
[----:B------:R1:W-:Y:S01]  /*37b0*/  STL [R1+0x40], R216 ;  /* 0x000040d801007387 */ /* 0x0003e20000100800 */
[----:B------:R-:W-:-:S03]  /*37c0*/  FADD R223, R147, R223 ;  /* 0x000000df93df7221 */ /* 0x000fc60000000000 */
        /* <DEDUP_REMOVED lines=13> */
[----:B------:R1:W-:Y:S04]  /*38a0*/  STL [R1+0x54], R221 ;  /* 0x000054dd01007387 */ /* 0x0003e80000100800 */
        /* <DEDUP_REMOVED lines=12> */
[----:B-1----:R0:W5:Y:S01]  /*3970*/  LDL.LU R227, [R1+0x80] ;  /* 0x0000800001e37983 */ /* 0x0021620000300800 */
        /* <DEDUP_REMOVED lines=82> */
[----:B0-----:R-:W-:-:S06]  /*3ea0*/  UMOV UR6, URZ ;  /* 0x0000003f00067c82 */ /* 0x001fcc0008000000 */
.L_x_24:
[----:B------:R-:W-:Y:S05]  /*3eb0*/  @!P1 BRA `(.L_x_25) ;  /* 0x0000000000049947 */ /* 0x000fea0003800000 */
[----:B------:R-:W-:Y:S01]  /*3ec0*/  BPT.TRAP 0x1 ;  /* 0x000000040000795c */ /* 0x000fe20000300000 */
.L_x_25:
[----:B------:R-:W-:Y:S02]  /*3ed0*/  UISETP.GT.U32.AND UP0, UPT, UR13, 0x1, UPT ;  /* 0x000000010d00788c */ /* 0x000fe4000bf04070 */
[----:B------:R-:W-:-:S04]  /*3ee0*/  ULEA UR8, UR18, UR14, 0x3 ;  /* 0x0000000e12087291 */ /* 0x000fc8000f8e183f */
[----:B------:R-:W-:Y:S01]  /*3ef0*/  UIADD3 UR8, UR8, 0x28, URZ ;  /* 0x0000002808087890 */ /* 0x000fe2000fffe03f */
[----:B------:R-:W-:-:S03]  /*3f00*/  PLOP3.LUT P0, PT, PT, PT, UP0, 0x80, 0x0 ;  /* 0x000000000000781c */ /* 0x000fc60003f0f008 */
[----:B------:R-:W-:-:S09]  /*3f10*/  UPRMT UR8, URZ, 0x654, UR8 ;  /* 0x000006543f087896 */ /* 0x000fd20008000008 */
[----:B------:R-:W-:Y:S01]  /*3f20*/  SYNCS.ARRIVE.TRANS64.RED.A1T0 RZ, [UR8], RZ ;  /* 0x000000ffffff79a7 */ /* 0x000fe20008100408 */
[----:B------:R-:W-:Y:S05]  /*3f30*/  @P0 BRA `(.L_x_26) ;  /* 0x0000000000040947 */ /* 0x000fea0003800000 */
[----:B------:R-:W-:Y:S01]  /*3f40*/  BPT.TRAP 0x1 ;  /* 0x000000040000795c */ /* 0x000fe20000300000 */
.L_x_26:
[----:B------:R-:W-:Y:S02]  /*3f50*/  UISETP.GT.AND UP2, UPT, UR19, 0x1, UPT ;  /* 0x000000011300788c */ /* 0x000fe4000bf44270 */
[----:B------:R-:W-:Y:S02]  /*3f60*/  UIADD3 UR16, UR16, 0x1, URZ ;  /* 0x0000000110107890 */ /* 0x000fe4000fffe03f */
[----:B------:R-:W-:Y:S02]  /*3f70*/  UIADD3 UR18, UR18, 0x1, URZ ;  /* 0x0000000112127890 */ /* 0x000fe4000fffe03f */
[----:B------:R-:W-:Y:S01]  /*3f80*/  PLOP3.LUT P0, PT, PT, PT, UP2, 0x80, 0x0 ;  /* 0x000000000000781c */ /* 0x000fe20003f0f028 */
[----:B------:R-:W-:Y:S02]  /*3f90*/  UISETP.NE.AND UP0, UPT, UR16, 0x5, UPT ;  /* 0x000000051000788c */ /* 0x000fe4000bf05270 */
[----:B------:R-:W-:Y:S02]  /*3fa0*/  UIADD3 UR9, UR19, -0x1, URZ ;  /* 0xffffffff13097890 */ /* 0x000fe4000fffe03f */
[----:B------:R-:W-:-:S02]  /*3fb0*/  USEL UR8, URZ, 0x1, UP0 ;  /* 0x000000013f087887 */ /* 0x000fc40008000000 */
[----:B------:R-:W-:Y:S02]  /*3fc0*/  UISETP.NE.AND UP1, UPT, UR18, 0x5, UPT ;  /* 0x000000051200788c */ /* 0x000fe4000bf25270 */
[----:B------:R-:W-:Y:S02]  /*3fd0*/  ULOP3.LUT UR17, UR17, UR8, URZ, 0x3c, !UPT ;  /* 0x0000000811117292 */ /* 0x000fe4000f8e3c3f */
[----:B------:R-:W-:Y:S02]  /*3fe0*/  USEL UR16, UR16, URZ, UP0 ;  /* 0x0000003f10107287 */ /* 0x000fe40008000000 */
[----:B------:R-:W-:Y:S01]  /*3ff0*/  USEL UR18, UR18, URZ, UP1 ;  /* 0x0000003f12127287 */ /* 0x000fe20008800000 */
[----:B------:R-:W-:Y:S01]  /*4000*/  UMOV UR8, 0x1 ;  /* 0x0000000100087882 */ /* 0x000fe20000000000 */
[----:B------:R-:W-:Y:S01]  /*4010*/  UMOV UR19, UR9 ;  /* 0x0000000900137c82 */ /* 0x000fe20008000000 */
[----:B------:R-:W-:Y:S09]  /*4020*/  @P0 BRA `(.L_x_27) ;  /* 0xffffffec00500947 */ /* 0x000ff2000383ffff */
.L_x_19:
[----:B------:R-:W-:-:S04]  /*4030*/  UISETP.NE.AND UP0, UPT, UR6, URZ, UPT ;  /* 0x0000003f0600728c */ /* 0x000fc8000bf05270 */
[----:B------:R-:W-:-:S06]  /*4040*/  USEL UR6, URZ, 0x1, !UP0 ;  /* 0x000000013f067887 */ /* 0x000fcc000c000000 */
[----:B------:R-:W-:-:S13]  /*4050*/  ISETP.NE.AND P0, PT, RZ, UR6, PT ;  /* 0x00000006ff007c0c */ /* 0x000fda000bf05270 */
[----:B------:R-:W-:Y:S05]  /*4060*/  @!P0 BRA `(.L_x_28) ;  /* 0x0000000c00c48947 */ /* 0x000fea0003800000 */
[----:B------:R-:W-:Y:S02]  /*4070*/  WARPGROUP.DEPBAR.LE gsb0, 0x0 ;  /* 0x00008000000079c5 */ /* 0x000fe40000010000 */
[----:B-----5:R-:W-:Y:S01]  /*4080*/  FADD R227, R25, R227 ;  /* 0x000000e319e37221 */ /* 0x020fe20000000000 */
[----:B------:R-:W-:-:S04]  /*4090*/  FADD R228, R24, R228 ;  /* 0x000000e418e47221 */ /* 0x000fc80000000000 */
[----:B------:R2:W-:Y:S04]  /*40a0*/  STL [R1+0x80], R227 ;  /* 0x000080e301007387 */ /* 0x0005e80000100800 */
[----:B--2---:R-:W2:Y:S04]  /*40b0*/  LDL.LU R227, [R1+0x6c] ;  /* 0x00006c0001e37983 */ /* 0x004ea80000300800 */
[----:B--2---:R2:W-:Y:S04]  /*40c0*/  STL [R1+0x84], R227 ;  /* 0x000084e301007387 */ /* 0x0045e80000100800 */
        /* <DEDUP_REMOVED lines=52> */
[----:B--2---:R-:W2:Y:S01]  /*4410*/  LDL.LU R227, [R1] ;  /* 0x0000000001e37983 */ /* 0x004ea20000300800 */
[----:B------:R-:W-:Y:S01]  /*4420*/  FADD R226, R26, R226 ;  /* 0x000000e21ae27221 */ /* 0x000fe20000000000 */
        /* <DEDUP_REMOVED lines=97> */
[----:B--2---:R-:W-:-:S05]  /*4a40*/  FADD R227, R124, R227 ;  /* 0x000000e37ce37221 */ /* 0x004fca0000000000 */
[----:B------:R2:W-:Y:S04]  /*4a50*/  STL [R1], R227 ;  /* 0x000000e301007387 */ /* 0x0005e80000100800 */
[----:B--2---:R-:W2:Y:S02]  /*4a60*/  LDL.LU R227, [R1+0xec] ;  /* 0x0000ec0001e37983 */ /* 0x004ea40000300800 */
[----:B--2---:R-:W-:-:S05]  /*4a70*/  FADD R227, R125, R227 ;  /* 0x000000e37de37221 */ /* 0x004fca0000000000 */
[----:B------:R2:W-:Y:S04]  /*4a80*/  STL [R1+0x4], R227 ;  /* 0x000004e301007387 */ /* 0x0005e80000100800 */
        /* <DEDUP_REMOVED lines=78> */
[----:B--2---:R2:W5:Y:S02]  /*4f70*/  LDL.LU R227, [R1+0x80] ;  /* 0x0000800001e37983 */ /* 0x0045640000300800 */
.L_x_28:
[----:B------:R-:W-:Y:S02]  /*4f80*/  WARPGROUP.DEPBAR.LE gsb0, 0x0 ;  /* 0x00008000000079c5 */ /* 0x000fe40000010000 */
[----:B------:R-:W3:Y:S02]  /*4f90*/  LDC R24, c[0x0][0x28c] ;  /* 0x0000a300ff187b82 */ /* 0x000ee40000000800 */
[----:B---3--:R-:W-:-:S13]  /*4fa0*/  ISETP.GE.AND P0, PT, R24, 0x1, PT ;  /* 0x000000011800780c */ /* 0x008fda0003f06270 */
[----:B------:R-:W-:Y:S05]  /*4fb0*/  @!P0 BRA `(.L_x_29) ;  /* 0x0000000000488947 */ /* 0x000fea0003800000 */
[----:B------:R-:W-:-:S06]  /*4fc0*/  UISETP.NE.AND UP0, UPT, UR25, 0x3, UPT ;  /* 0x000000031900788c */ /* 0x000fcc000bf05270 */
[----:B------:R-:W-:-:S13]  /*4fd0*/  PLOP3.LUT P0, PT, PT, PT, UP0, 0x80, 0x0 ;  /* 0x000000000000781c */ /* 0x000fda0003f0f008 */
[----:B------:R-:W-:Y:S05]  /*4fe0*/  @!P0 BRA `(.L_x_30) ;  /* 0x0000000000048947 */ /* 0x000fea0003800000 */
[----:B------:R-:W-:Y:S01]  /*4ff0*/  BPT.TRAP 0x1 ;  /* 0x000000040000795c */ /* 0x000fe20000300000 */
.L_x_30:
[----:B------:R-:W-:-:S04]  /*5000*/  UISETP.LT.AND UP0, UPT, UR12, 0x1, UPT ;  /* 0x000000010c00788c */ /* 0x000fc8000bf01270 */
[----:B------:R-:W-:Y:S02]  /*5010*/  USEL UR8, UR12, 0x1, UP0 ;  /* 0x000000010c087887 */ /* 0x000fe40008000000 */
[----:B------:R-:W-:Y:S02]  /*5020*/  UISETP.GT.U32.AND UP0, UPT, UR13, 0x1, UPT ;  /* 0x000000010d00788c */ /* 0x000fe4000bf04070 */
[----:B------:R-:W-:-:S04]  /*5030*/  UIADD3 UR8, UR5, UR12, -UR8 ;  /* 0x0000000c05087290 */ /* 0x000fc8000fffe808 */
[----:B------:R-:W-:Y:S01]  /*5040*/  UIMAD.WIDE.U32 UR6, UR8, -0x33333333, URZ ;  /* 0xcccccccd080678a5 */ /* 0x000fe2000f8e003f */
[----:B------:R-:W-:-:S03]  /*5050*/  PLOP3.LUT P0, PT, PT, PT, UP0, 0x80, 0x0 ;  /* 0x000000000000781c */ /* 0x000fc60003f0f008 */
[----:B------:R-:W-:-:S04]  /*5060*/  USHF.R.U32.HI UR6, URZ, 0x2, UR7 ;  /* 0x000000023f067899 */ /* 0x000fc80008011607 */
[----:B------:R-:W-:-:S04]  /*5070*/  UIMAD UR8, UR6, -0x5, UR8 ;  /* 0xfffffffb060878a4 */ /* 0x000fc8000f8e0208 */
[----:B------:R-:W-:-:S04]  /*5080*/  ULEA UR8, UR8, UR14, 0x3 ;  /* 0x0000000e08087291 */ /* 0x000fc8000f8e183f */
[----:B------:R-:W-:-:S04]  /*5090*/  UIADD3 UR8, UR8, 0x28, URZ ;  /* 0x0000002808087890 */ /* 0x000fc8000fffe03f */
[----:B------:R-:W-:-:S09]  /*50a0*/  UPRMT UR8, URZ, 0x654, UR8 ;  /* 0x000006543f087896 */ /* 0x000fd20008000008 */
[----:B------:R-:W-:Y:S01]  /*50b0*/  SYNCS.ARRIVE.TRANS64.RED.A1T0 RZ, [UR8], RZ ;  /* 0x000000ffffff79a7 */ /* 0x000fe20008100408 */
[----:B------:R-:W-:Y:S05]  /*50c0*/  @P0 BRA `(.L_x_29) ;  /* 0x0000000000040947 */ /* 0x000fea0003800000 */
[----:B------:R-:W-:Y:S01]  /*50d0*/  BPT.TRAP 0x1 ;  /* 0x000000040000795c */ /* 0x000fe20000300000 */
.L_x_29:
[----:B------:R3:W-:Y:S01]  /*50e0*/  STL [R1+0x88], R3 ;  /* 0x0000880301007387 */ /* 0x0007e20000100800 */
[----:B------:R-:W4:Y:S01]  /*50f0*/  LDC R28, c[0x0][0x288] ;  /* 0x0000a200ff1c7b82 */ /* 0x000f220000000800 */
[----:B------:R-:W-:Y:S02]  /*5100*/  UIADD3 UR9, UR12, UR5, URZ ;  /* 0x000000050c097290 */ /* 0x000fe4000fffe03f */
[----:B------:R0:W-:Y:S01]  /*5110*/  STL [R1+0x84], R2 ;  /* 0x0000840201007387 */ /* 0x0001e20000100800 */
[----:B------:R-:W-:Y:S01]  /*5120*/  USHF.R.S32.HI UR10, URZ, 0x1f, UR24 ;  /* 0x0000001f3f0a7899 */ /* 0x000fe20008011418 */
[----:B------:R-:W-:Y:S01]  /*5130*/  ULDC.64 UR14, c[0x0][0x5d0] ;  /* 0x00017400000e7ab9 */ /* 0x000fe20000000a00 */
[----:B------:R-:W-:Y:S01]  /*5140*/  ULDC UR11, c[0x0][0x284] ;  /* 0x0000a100000b7ab9 */ /* 0x000fe20000000800 */
[----:B---3--:R-:W3:Y:S01]  /*5150*/  S2R R3, SR_TID.X ;  /* 0x0000000000037919 */ /* 0x008ee20000002100 */
[----:B0-----:R-:W2:Y:S04]  /*5160*/  LDL.LU R2, [R1+0x78] ;  /* 0x0000780001027983 */ /* 0x001ea80000300800 */
[----:B-----5:R0:W-:Y:S04]  /*5170*/  STL [R1+0x80], R0 ;  /* 0x0000800001007387 */ /* 0x0201e80000100800 */
[----:B0-----:R-:W2:Y:S01]  /*5180*/  LDL.LU R0, [R1+0x7c] ;  /* 0x00007c0001007983 */ /* 0x001ea20000300800 */
[----:B------:R-:W-:-:S02]  /*5190*/  UISETP.GT.U32.AND UP0, UPT, UR9, 0x4, UPT ;  /* 0x000000040900788c */ /* 0x000fc4000bf04070 */
[----:B------:R-:W-:Y:S01]  /*51a0*/  UISETP.GE.U32.AND UP1, UPT, UR12, 0x5, UPT ;  /* 0x000000050c00788c */ /* 0x000fe2000bf26070 */
[--C-:B---3--:R-:W-:Y:S02]  /*51b0*/  SHF.R.U32.HI R24, RZ, 0x2, R3.reuse ;  /* 0x00000002ff187819 */ /* 0x108fe40000011603 */
[----:B------:R-:W-:Y:S02]  /*51c0*/  LOP3.LUT R26, R3, 0x60, RZ, 0xc0, !PT ;  /* 0x00000060031a7812 */ /* 0x000fe400078ec0ff */
[----:B------:R-:W-:Y:S02]  /*51d0*/  SHF.R.U32.HI R27, RZ, 0x7, R3 ;  /* 0x00000007ff1b7819 */ /* 0x000fe40000011603 */
[----:B------:R-:W-:Y:S02]  /*51e0*/  LOP3.LUT R25, R24, 0x7, RZ, 0xc0, !PT ;  /* 0x0000000718197812 */ /* 0x000fe400078ec0ff */
[----:B------:R-:W-:Y:S02]  /*51f0*/  SHF.R.U32.HI R26, RZ, 0x1, R26 ;  /* 0x00000001ff1a7819 */ /* 0x000fe4000001161a */
[----:B------:R-:W-:-:S02]  /*5200*/  LOP3.LUT R24, R27, 0x1, RZ, 0xc0, !PT ;  /* 0x000000011b187812 */ /* 0x000fc400078ec0ff */
[----:B------:R-:W-:-:S03]  /*5210*/  IADD3 R29, RZ, -R26, -R25 ;  /* 0x8000001aff1d7210 */ /* 0x000fc60007ffe819 */
[C---:B------:R-:W-:Y:S02]  /*5220*/  IMAD.SHL.U32 R30, R24.reuse, 0x40, RZ ;  /* 0x00000040181e7824 */ /* 0x040fe400078e00ff */
[----:B------:R-:W-:Y:S02]  /*5230*/  IMAD R29, R24, -0x40, R29 ;  /* 0xffffffc0181d7824 */ /* 0x000fe400078e021d */
[----:B------:R-:W-:Y:S01]  /*5240*/  IMAD.SHL.U32 R24, R3, 0x2, RZ ;  /* 0x0000000203187824 */ /* 0x000fe200078e00ff */
[----:B------:R-:W-:-:S04]  /*5250*/  LOP3.LUT R27, R30, 0x40, R25, 0xe2, !PT ;  /* 0x000000401e1b7812 */ /* 0x000fc800078ee219 */
[----:B------:R-:W-:Y:S02]  /*5260*/  LOP3.LUT R30, R24, 0x6, RZ, 0xc0, !PT ;  /* 0x00000006181e7812 */ /* 0x000fe400078ec0ff */
[----:B------:R-:W-:Y:S02]  /*5270*/  LOP3.LUT R24, R3, 0x3, RZ, 0xc0, !PT ;  /* 0x0000000303187812 */ /* 0x000fe400078ec0ff */
[----:B------:R0:W5:Y:S01]  /*5280*/  LDL.LU R3, [R1+0x88] ;  /* 0x0000880001037983 */ /* 0x0001620000300800 */
[----:B------:R-:W-:Y:S02]  /*5290*/  UIMAD.WIDE.U32 UR6, UR9, -0x33333333, URZ ;  /* 0xcccccccd090678a5 */ /* 0x000fe4000f8e003f */
[----:B----4-:R-:W-:Y:S02]  /*52a0*/  IMAD R34, R24, -0x2, R28 ;  /* 0xfffffffe18227824 */ /* 0x010fe400078e021c */
[----:B--2---:R-:W-:Y:S01]  /*52b0*/  IMAD.SHL.U32 R35, R2, 0x100, RZ ;  /* 0x0000010002237824 */ /* 0x004fe200078e00ff */
[----:B------:R-:W-:-:S02]  /*52c0*/  PRMT R30, R30, 0x6540, R2 ;  /* 0x000065401e1e7816 */ /* 0x000fc40000000002 */
[----:B------:R0:W5:Y:S01]  /*52d0*/  LDL.LU R2, [R1+0x84] ;  /* 0x0000840001027983 */ /* 0x0001620000300800 */
[----:B------:R-:W-:Y:S01]  /*52e0*/  UIMAD UR5, UR10, UR14, URZ ;  /* 0x0000000e0a0572a4 */ /* 0x000fe2000f8e023f */
[----:B------:R-:W-:Y:S01]  /*52f0*/  ISETP.GE.AND P0, PT, R35, R28, PT ;  /* 0x0000001c2300720c */ /* 0x000fe20003f06270 */
[----:B------:R-:W-:Y:S01]  /*5300*/  UISETP.LT.U32.AND UP0, UPT, UR12, 0x5, UP0 ;  /* 0x000000050c00788c */ /* 0x000fe20008701070 */
[----:B------:R-:W-:Y:S01]  /*5310*/  SHF.R.S32.HI R31, RZ, 0x1f, R30 ;  /* 0x0000001fff1f7819 */ /* 0x000fe2000001141e */
[----:B------:R-:W-:Y:S01]  /*5320*/  UIMAD UR8, UR24, UR15, UR5 ;  /* 0x0000000f180872a4 */ /* 0x000fe2000f8e0205 */
[----:B------:R-:W-:Y:S01]  /*5330*/  IMAD.U32 R25, RZ, RZ, UR14 ;  /* 0x0000000eff197e24 */ /* 0x000fe2000f8e00ff */
[----:B------:R-:W-:Y:S02]  /*5340*/  USEL UR5, URZ, 0x1, !UP0 ;  /* 0x000000013f057887 */ /* 0x000fe4000c000000 */
[----:B------:R-:W-:Y:S01]  /*5350*/  USHF.R.U32.HI UR6, URZ, 0x2, UR7 ;  /* 0x000000023f067899 */ /* 0x000fe20008011607 */
[----:B------:R-:W-:-:S02]  /*5360*/  IMAD.SHL.U32 R28, R0, 0x80, RZ ;  /* 0x00000080001c7824 */ /* 0x000fc400078e00ff */
[----:B------:R-:W-:Y:S02]  /*5370*/  IMAD.WIDE R32, R0, 0x80, RZ ;  /* 0x0000008000207825 */ /* 0x000fe400078e02ff */
[----:B------:R0:W5:Y:S01]  /*5380*/  LDL.LU R0, [R1+0x80] ;  /* 0x0000800001007983 */ /* 0x0001620000300800 */
[C---:B------:R-:W-:Y:S01]  /*5390*/  ISETP.GE.OR P0, PT, R28.reuse, UR11, P0 ;  /* 0x0000000b1c007c0c */ /* 0x040fe20008706670 */
[----:B------:R-:W-:Y:S01]  /*53a0*/  ULOP3.LUT UR4, UR4, UR5, URZ, 0x3c, !UPT ;  /* 0x0000000504047292 */ /* 0x000fe2000f8e3c3f */
[----:B------:R-:W-:Y:S01]  /*53b0*/  IMAD.WIDE.U32 R24, R25, UR24, R30 ;  /* 0x0000001819187c25 */ /* 0x000fe2000f8e001e */
[----:B------:R-:W-:Y:S01]  /*53c0*/  UIMAD UR5, UR6, -0x5, UR9 ;  /* 0xfffffffb060578a4 */ /* 0x000fe2000f8e0209 */
[----:B------:R-:W-:Y:S01]  /*53d0*/  IADD3 R38, -R28, UR11, R29 ;  /* 0x0000000b1c267c10 */ /* 0x000fe2000fffe11d */
[----:B------:R-:W-:Y:S01]  /*53e0*/  @UP1 ULOP3.LUT UR4, UR4, 0x1, UR6, 0x78, !UPT ;  /* 0x0000000104041892 */ /* 0x000fe2000f8e7806 */
[----:B------:R-:W-:Y:S01]  /*53f0*/  VIADD R25, R25, UR8 ;  /* 0x0000000819197c36 */ /* 0x000fe20008000000 */
[----:B------:R-:W-:Y:S01]  /*5400*/  LOP3.LUT R39, R32, R27, R26, 0xfe, !PT ;  /* 0x0000001b20277212 */ /* 0x000fe200078efe1a */
[----:B------:R-:W-:-:S02]  /*5410*/  IMAD.IADD R35, R34, 0x1, -R35 ;  /* 0x0000000122237824 */ /* 0x000fc400078e0a23 */
[----:B------:R-:W-:-:S03]  /*5420*/  IMAD.MOV.U32 R34, RZ, RZ, -0x1 ;  /* 0xffffffffff227424 */ /* 0x000fc600078e00ff */
[----:B0-----:R-:W-:Y:S05]  /*5430*/  @P0 BRA `(.L_x_31) ;  /* 0x0000008c00880947 */ /* 0x001fea0003800000 */
[----:B------:R-:W0:Y:S01]  /*5440*/  LDC.64 R28, c[0x0][0x5c8] ;  /* 0x00017200ff1c7b82 */ /* 0x000e220000000a00 */
[----:B------:R-:W-:Y:S01]  /*5450*/  ULDC.64 UR6, c[0x0][0x5c0] ;  /* 0x0001700000067ab9 */ /* 0x000fe20000000a00 */
[----:B------:R-:W-:Y:S01]  /*5460*/  BSSY B0, `(.L_x_31) ;  /* 0x00008df000007945 */ /* 0x000fe20003800000 */
[-C--:B0-----:R-:W-:Y:S02]  /*5470*/  IMAD R26, R33, R28.reuse, RZ ;  /* 0x0000001c211a7224 */ /* 0x081fe400078e02ff */
[----:B------:R-:W-:-:S04]  /*5480*/  IMAD.WIDE.U32 R24, R39, R28, R24 ;  /* 0x0000001c27187225 */ /* 0x000fc800078e0018 */
[----:B------:R-:W-:Y:S01]  /*5490*/  IMAD R27, R39, R29, R26 ;  /* 0x0000001d271b7224 */ /* 0x000fe200078e021a */
[----:B------:R-:W-:Y:S02]  /*54a0*/  LEA R26, P0, R28, R24, 0x3 ;  /* 0x000000181c1a7211 */ /* 0x000fe400078018ff */
[----:B------:R-:W-:Y:S01]  /*54b0*/  IADD3 R24, P1, R24, UR6, RZ ;  /* 0x0000000618187c10 */ /* 0x000fe2000ff3e0ff */
[----:B------:R-:W-:Y:S01]  /*54c0*/  IMAD.IADD R27, R25, 0x1, R27 ;  /* 0x00000001191b7824 */ /* 0x000fe200078e021b */
[----:B------:R-:W-:-:S04]  /*54d0*/  IADD3 R26, P3, R26, UR6, RZ ;  /* 0x000000061a1a7c10 */ /* 0x000fc8000ff7e0ff */
[----:B------:R-:W-:Y:S02]  /*54e0*/  LEA.HI.X R28, R28, R27, R29, 0x3, P0 ;  /* 0x0000001b1c1c7211 */ /* 0x000fe400000f1c1d */
[----:B------:R-:W-:Y:S02]  /*54f0*/  FSETP.NEU.AND P0, PT, RZ, UR23, PT ;  /* 0x00000017ff007c0b */ /* 0x000fe4000bf0d000 */
[----:B------:R-:W-:Y:S02]  /*5500*/  IADD3.X R25, R27, UR7, RZ, P1, !PT ;  /* 0x000000071b197c10 */ /* 0x000fe40008ffe4ff */
[----:B------:R-:W-:-:S09]  /*5510*/  IADD3.X R27, R28, UR7, RZ, P3, !PT ;  /* 0x000000071c1b7c10 */ /* 0x000fd20009ffe4ff */
[----:B------:R-:W-:Y:S05]  /*5520*/  @!P0 BRA `(.L_x_32) ;  /* 0x0000006800d08947 */ /* 0x000fea0003800000 */
[----:B------:R-:W-:Y:S01]  /*5530*/  ULDC.64 UR8, c[0x0][0x5b8] ;  /* 0x00016e0000087ab9 */ /* 0x000fe20000000a00 */
[----:B------:R-:W-:Y:S01]  /*5540*/  ISETP.GE.AND P0, PT, R38, 0x1, PT ;  /* 0x000000012600780c */ /* 0x000fe20003f06270 */
[----:B------:R-:W-:Y:S02]  /*5550*/  UIMAD UR6, UR10, UR8, URZ ;  /* 0x000000080a0672a4 */ /* 0x000fe4000f8e023f */
[----:B------:R-:W-:Y:S01]  /*5560*/  IMAD.U32 R29, RZ, RZ, UR8 ;  /* 0x00000008ff1d7e24 */ /* 0x000fe2000f8e00ff */
[----:B------:R-:W-:Y:S01]  /*5570*/  BSSY B1, `(.L_x_33) ;  /* 0x000000f000017945 */ /* 0x000fe20003800000 */
[----:B------:R-:W-:Y:S01]  /*5580*/  ISETP.LT.OR P4, PT, R35, 0x1, !P0 ;  /* 0x000000012300780c */ /* 0x000fe20004781670 */
[----:B------:R-:W-:Y:S02]  /*5590*/  UIMAD UR6, UR24, UR9, UR6 ;  /* 0x00000009180672a4 */ /* 0x000fe4000f8e0206 */
[----:B------:R-:W-:Y:S01]  /*55a0*/  IMAD.WIDE.U32 R30, R29, UR24, R30 ;  /* 0x000000181d1e7c25 */ /* 0x000fe2000f8e001e */
[----:B------:R-:W-:-:S03]  /*55b0*/  ULDC.64 UR8, c[0x0][0x5a8] ;  /* 0x00016a0000087ab9 */ /* 0x000fc60000000a00 */
[----:B------:R-:W-:Y:S01]  /*55c0*/  VIADD R31, R31, UR6 ;  /* 0x000000061f1f7c36 */ /* 0x000fe20008000000 */
[----:B------:R-:W-:Y:S02]  /*55d0*/  ULDC.64 UR6, c[0x0][0x5b0] ;  /* 0x00016c0000067ab9 */ /* 0x000fe40000000a00 */
[----:B------:R-:W-:Y:S02]  /*55e0*/  IMAD R36, R33, UR6, RZ ;  /* 0x0000000621247c24 */ /* 0x000fe4000f8e02ff */
[----:B------:R-:W-:-:S04]  /*55f0*/  IMAD.WIDE.U32 R28, R39, UR6, R30 ;  /* 0x00000006271c7c25 */ /* 0x000fc8000f8e001e */
[--C-:B------:R-:W-:Y:S01]  /*5600*/  IMAD R37, R39, UR7, R36.reuse ;  /* 0x0000000727257c24 */ /* 0x100fe2000f8e0224 */
[----:B------:R-:W-:Y:S02]  /*5610*/  IADD3 R28, P1, R28, UR8, RZ ;  /* 0x000000081c1c7c10 */ /* 0x000fe4000ff3e0ff */
[----:B------:R-:W-:Y:S02]  /*5620*/  PRMT R36, RZ, 0x7610, R36 ;  /* 0x00007610ff247816 */ /* 0x000fe40000000024 */
[----:B------:R-:W-:Y:S01]  /*5630*/  IADD3.X R29, R29, UR9, R37, P1, !PT ;  /* 0x000000091d1d7c10 */ /* 0x000fe20008ffe425 */
[----:B------:R-:W-:Y:S08]  /*5640*/  @P4 BRA `(.L_x_34) ;  /* 0x0000000000044947 */ /* 0x000ff00003800000 */
[----:B------:R0:W5:Y:S02]  /*5650*/  LDG.E.U8 R36, desc[UR20][R28.64] ;  /* 0x000000141c247981 */ /* 0x000164000c1e1100 */
.L_x_34:
[----:B------:R-:W-:Y:S05]  /*5660*/  BSYNC B1 ;  /* 0x0000000000017941 */ /* 0x000fea0003800000 */
.L_x_33:
[----:B-----5:R-:W-:Y:S01]  /*5670*/  LOP3.LUT R36, R36, 0xff, RZ, 0xc0, !PT ;  /* 0x000000ff24247812 */ /* 0x020fe200078ec0ff */
[----:B------:R-:W-:Y:S01]  /*5680*/  BSSY B1, `(.L_x_35) ;  /* 0x000000b000017945 */ /* 0x000fe20003800000 */
[----:B------:R-:W-:Y:S02]  /*5690*/  ISETP.LT.OR P3, PT, R35, 0x2, !P0 ;  /* 0x000000022300780c */ /* 0x000fe40004761670 */
[----:B------:R-:W-:-:S05]  /*56a0*/  F2FP.F16.E4M3.UNPACK_B R36, R36 ;  /* 0x00000024ff24723e */ /* 0x000fca00020006ff */
[----:B------:R-:W-:-:S05]  /*56b0*/  HADD2.F32 R36, -RZ, R36.H0_H0 ;  /* 0x20000024ff247230 */ /* 0x000fca0000004100 */
[----:B------:R-:W-:Y:S01]  /*56c0*/  FMUL R37, R36, UR23 ;  /* 0x0000001724257c20 */ /* 0x000fe20008400000 */
[----:B------:R-:W-:-:S03]  /*56d0*/  PRMT R36, RZ, 0x7610, R36 ;  /* 0x00007610ff247816 */ /* 0x000fc60000000024 */
[----:B------:R-:W-:-:S05]  /*56e0*/  FFMA R37, R228, UR22, R37 ;  /* 0x00000016e4257c23 */ /* 0x000fca0008000025 */
[----:B------:R-:W-:-:S05]  /*56f0*/  F2FP.SATFINITE.E4M3.F32.PACK_AB_MERGE_C R37, RZ, R37, RZ ;  /* 0x00000025ff25723e */ /* 0x000fca00048070ff */
[----:B------:R2:W-:Y:S01]  /*5700*/  @!P4 STG.E.U8 desc[UR20][R24.64], R37 ;  /* 0x000000251800c986 */ /* 0x0005e2000c101114 */
[----:B------:R-:W-:Y:S05]  /*5710*/  @P3 BRA `(.L_x_36) ;  /* 0x0000000000043947 */ /* 0x000fea0003800000 */
[----:B------:R3:W5:Y:S02]  /*5720*/  LDG.E.U8 R36, desc[UR20][R28.64+0x1] ;  /* 0x000001141c247981 */ /* 0x000764000c1e1100 */
.L_x_36:
[----:B------:R-:W-:Y:S05]  /*5730*/  BSYNC B1 ;  /* 0x0000000000017941 */ /* 0x000fea0003800000 */
.L_x_35:
[----:B-----5:R-:W-:Y:S01]  /*5740*/  LOP3.LUT R36, R36, 0xff, RZ, 0xc0, !PT ;  /* 0x000000ff24247812 */ /* 0x020fe200078ec0ff */
[----:B------:R-:W-:Y:S01]  /*5750*/  BSSY B1, `(.L_x_37) ;  /* 0x0000013000017945 */ /* 0x000fe20003800000 */
[----:B--2---:R-:W-:Y:S02]  /*5760*/  IADD3 R37, P1, R39, 0x8, RZ ;  /* 0x0000000827257810 */ /* 0x004fe40007f3e0ff */
[----:B------:R-:W-:-:S03]  /*5770*/  F2FP.F16.E4M3.UNPACK_B R36, R36 ;  /* 0x00000024ff24723e */ /* 0x000fc600020006ff */
[----:B------:R-:W-:Y:S01]  /*5780*/  IMAD.X R32, RZ, RZ, R33, P1 ;  /* 0x000000ffff207224 */ /* 0x000fe200008e0621 */
[----:B------:R-:W-:Y:S01]  /*5790*/  ISETP.GE.AND P1, PT, R38, 0x9, PT ;  /* 0x000000092600780c */ /* 0x000fe20003f26270 */
[----:B------:R-:W-:Y:S02]  /*57a0*/  HADD2.F32 R36, -RZ, R36.H0_H0 ;  /* 0x20000024ff247230 */ /* 0x000fe40000004100 */
[----:B------:R-:W-:Y:S01]  /*57b0*/  IMAD R32, R32, UR6, RZ ;  /* 0x0000000620207c24 */ /* 0x000fe2000f8e02ff */
[----:B------:R-:W-:Y:S01]  /*57c0*/  ISETP.LT.OR P5, PT, R35, 0x1, !P1 ;  /* 0x000000012300780c */ /* 0x000fe20004fa1670 */
[----:B------:R-:W-:-:S04]  /*57d0*/  IMAD.WIDE.U32 R30, R37, UR6, R30 ;  /* 0x00000006251e7c25 */ /* 0x000fc8000f8e001e */
[----:B------:R-:W-:Y:S01]  /*57e0*/  FMUL R36, R36, UR23 ;  /* 0x0000001724247c20 */ /* 0x000fe20008400000 */
[----:B------:R-:W-:-:S03]  /*57f0*/  IMAD R37, R37, UR7, R32 ;  /* 0x0000000725257c24 */ /* 0x000fc6000f8e0220 */
[----:B------:R-:W-:Y:S01]  /*5800*/  FFMA R36, R227, UR22, R36 ;  /* 0x00000016e3247c23 */ /* 0x000fe20008000024 */
[----:B------:R-:W-:Y:S02]  /*5810*/  IADD3 R30, P4, R30, UR8, RZ ;  /* 0x000000081e1e7c10 */ /* 0x000fe4000ff9e0ff */
[----:B------:R-:W-:Y:S02]  /*5820*/  PRMT R32, RZ, 0x7610, R32 ;  /* 0x00007610ff207816 */ /* 0x000fe40000000020 */
[----:B------:R-:W-:Y:S02]  /*5830*/  F2FP.SATFINITE.E4M3.F32.PACK_AB_MERGE_C R33, RZ, R36, RZ ;  /* 0x00000024ff21723e */ /* 0x000fe400048070ff */
[----:B------:R-:W-:-:S03]  /*5840*/  IADD3.X R31, R31, UR9, R37, P4, !PT ;  /* 0x000000091f1f7c10 */ /* 0x000fc6000a7fe425 */
[----:B------:R2:W-:Y:S01]  /*5850*/  @!P3 STG.E.U8 desc[UR20][R24.64+0x1], R33 ;  /* 0x000001211800b986 */ /* 0x0005e2000c101114 */
[----:B------:R-:W-:Y:S05]  /*5860*/  @P5 BRA `(.L_x_38) ;  /* 0x0000000000045947 */ /* 0x000fea0003800000 */
[----:B------:R4:W5:Y:S02]  /*5870*/  LDG.E.U8 R32, desc[UR20][R30.64] ;  /* 0x000000141e207981 */ /* 0x000964000c1e1100 */
.L_x_38:
[----:B------:R-:W-:Y:S05]  /*5880*/  BSYNC B1 ;  /* 0x0000000000017941 */ /* 0x000fea0003800000 */
.L_x_37:
[----:B-----5:R-:W-:Y:S01]  /*5890*/  LOP3.LUT R32, R32, 0xff, RZ, 0xc0, !PT ;  /* 0x000000ff20207812 */ /* 0x020fe200078ec0ff */
[----:B------:R-:W-:Y:S01]  /*58a0*/  BSSY B1, `(.L_x_39) ;  /* 0x000000b000017945 */ /* 0x000fe20003800000 */
[----:B------:R-:W-:Y:S02]  /*58b0*/  ISETP.LT.OR P3, PT, R35, 0x2, !P1 ;  /* 0x000000022300780c */ /* 0x000fe40004f61670 */
[----:B------:R-:W-:-:S05]  /*58c0*/  F2FP.F16.E4M3.UNPACK_B R32, R32 ;  /* 0x00000020ff20723e */ /* 0x000fca00020006ff */
[----:B------:R-:W-:-:S05]  /*58d0*/  HADD2.F32 R32, -RZ, R32.H0_H0 ;  /* 0x20000020ff207230 */ /* 0x000fca0000004100 */
[----:B--2---:R-:W-:Y:S01]  /*58e0*/  FMUL R33, R32, UR23 ;  /* 0x0000001720217c20 */ /* 0x004fe20008400000 */
[----:B------:R-:W-:-:S03]  /*58f0*/  PRMT R32, RZ, 0x7610, R32 ;  /* 0x00007610ff207816 */ /* 0x000fc60000000020 */
[----:B------:R-:W-:-:S05]  /*5900*/  FFMA R33, R226, UR22, R33 ;  /* 0x00000016e2217c23 */ /* 0x000fca0008000021 */
[----:B------:R-:W-:-:S05]  /*5910*/  F2FP.SATFINITE.E4M3.F32.PACK_AB_MERGE_C R33, RZ, R33, RZ ;  /* 0x00000021ff21723e */ /* 0x000fca00048070ff */
[----:B------:R2:W-:Y:S01]  /*5920*/  @!P5 STG.E.U8 desc[UR20][R26.64], R33 ;  /* 0x000000211a00d986 */ /* 0x0005e2000c101114 */
[----:B------:R-:W-:Y:S05]  /*5930*/  @P3 BRA `(.L_x_40) ;  /* 0x0000000000043947 */ /* 0x000fea0003800000 */
[----:B------:R0:W5:Y:S02]  /*5940*/  LDG.E.U8 R32, desc[UR20][R30.64+0x1] ;  /* 0x000001141e207981 */ /* 0x000164000c1e1100 */
.L_x_40:
[----:B------:R-:W-:Y:S05]  /*5950*/  BSYNC B1 ;  /* 0x0000000000017941 */ /* 0x000fea0003800000 */
.L_x_39:
[----:B-----5:R-:W-:Y:S01]  /*5960*/  LOP3.LUT R32, R32, 0xff, RZ, 0xc0, !PT ;  /* 0x000000ff20207812 */ /* 0x020fe200078ec0ff */
[----:B------:R-:W-:Y:S01]  /*5970*/  BSSY B1, `(.L_x_41) ;  /* 0x000000b000017945 */ /* 0x000fe20003800000 */
[----:B------:R-:W-:Y:S02]  /*5980*/  ISETP.LT.OR P4, PT, R35, 0x9, !P0 ;  /* 0x000000092300780c */ /* 0x000fe40004781670 */
[----:B------:R-:W-:-:S05]  /*5990*/  F2FP.F16.E4M3.UNPACK_B R32, R32 ;  /* 0x00000020ff20723e */ /* 0x000fca00020006ff */
[----:B------:R-:W-:-:S05]  /*59a0*/  HADD2.F32 R32, -RZ, R32.H0_H0 ;  /* 0x20000020ff207230 */ /* 0x000fca0000004100 */
[----:B------:R-:W-:-:S04]  /*59b0*/  FMUL R32, R32, UR23 ;  /* 0x0000001720207c20 */ /* 0x000fc80008400000 */
[----:B------:R-:W-:-:S05]  /*59c0*/  FFMA R32, R225, UR22, R32 ;  /* 0x00000016e1207c23 */ /* 0x000fca0008000020 */
[----:B--2---:R-:W-:Y:S02]  /*59d0*/  F2FP.SATFINITE.E4M3.F32.PACK_AB_MERGE_C R33, RZ, R32, RZ ;  /* 0x00000020ff21723e */ /* 0x004fe400048070ff */
[----:B------:R-:W-:-:S03]  /*59e0*/  PRMT R32, RZ, 0x7610, R32 ;  /* 0x00007610ff207816 */ /* 0x000fc60000000020 */
[----:B------:R2:W-:Y:S01]  /*59f0*/  @!P3 STG.E.U8 desc[UR20][R26.64+0x1], R33 ;  /* 0x000001211a00b986 */ /* 0x0005e2000c101114 */
[----:B------:R-:W-:Y:S05]  /*5a00*/  @P4 BRA `(.L_x_42) ;  /* 0x0000000000044947 */ /* 0x000fea0003800000 */
[----:B------:R0:W5:Y:S02]  /*5a10*/  LDG.E.U8 R32, desc[UR20][R28.64+0x8] ;  /* 0x000008141c207981 */ /* 0x000164000c1e1100 */
.L_x_42:
[----:B------:R-:W-:Y:S05]  /*5a20*/  BSYNC B1 ;  /* 0x0000000000017941 */ /* 0x000fea0003800000 */
.L_x_41:
        /* <DEDUP_REMOVED lines=12> */
.L_x_44:
[----:B------:R-:W-:Y:S05]  /*5af0*/  BSYNC B1 ;  /* 0x0000000000017941 */ /* 0x000fea0003800000 */
.L_x_43:
        /* <DEDUP_REMOVED lines=12> */
.L_x_46:
[----:B------:R-:W-:Y:S05]  /*5bc0*/  BSYNC B1 ;  /* 0x0000000000017941 */ /* 0x000fea0003800000 */
.L_x_45:
        /* <DEDUP_REMOVED lines=12> */
.L_x_48:
[----:B------:R-:W-:Y:S05]  /*5c90*/  BSYNC B1 ;  /* 0x0000000000017941 */ /* 0x000fea0003800000 */
.L_x_47:
        /* <DEDUP_REMOVED lines=12> */
.L_x_50:
[----:B------:R-:W-:Y:S05]  /*5d60*/  BSYNC B1 ;  /* 0x0000000000017941 */ /* 0x000fea0003800000 */
.L_x_49:
        /* <DEDUP_REMOVED lines=12> */
.L_x_52:
[----:B------:R-:W-:Y:S05]  /*5e30*/  BSYNC B1 ;  /* 0x0000000000017941 */ /* 0x000fea0003800000 */
.L_x_51:
        /* <DEDUP_REMOVED lines=12> */
.L_x_54:
[----:B------:R-:W-:Y:S05]  /*5f00*/  BSYNC B1 ;  /* 0x0000000000017941 */ /* 0x000fea0003800000 */
.L_x_53:
        /* <DEDUP_REMOVED lines=12> */
.L_x_56:
[----:B------:R-:W-:Y:S05]  /*5fd0*/  BSYNC B1 ;  /* 0x0000000000017941 */ /* 0x000fea0003800000 */
.L_x_55:
        /* <DEDUP_REMOVED lines=12> */
.L_x_58:
[----:B------:R-:W-:Y:S05]  /*60a0*/  BSYNC B1 ;  /* 0x0000000000017941 */ /* 0x000fea0003800000 */
.L_x_57:
        /* <DEDUP_REMOVED lines=12> */
.L_x_60:
[----:B------:R-:W-:Y:S05]  /*6170*/  BSYNC B1 ;  /* 0x0000000000017941 */ /* 0x000fea0003800000 */
.L_x_59:
        /* <DEDUP_REMOVED lines=12> */
.L_x_62:
[----:B------:R-:W-:Y:S05]  /*6240*/  BSYNC B1 ;  /* 0x0000000000017941 */ /* 0x000fea0003800000 */
.L_x_61:
        /* <DEDUP_REMOVED lines=12> */
.L_x_64:
[----:B------:R-:W-:Y:S05]  /*6310*/  BSYNC B1 ;  /* 0x0000000000017941 */ /* 0x000fea0003800000 */
.L_x_63:
        /* <DEDUP_REMOVED lines=12> */
.L_x_66:
[----:B------:R-:W-:Y:S05]  /*63e0*/  BSYNC B1 ;  /* 0x0000000000017941 */ /* 0x000fea0003800000 */
.L_x_65:
        /* <DEDUP_REMOVED lines=12> */
.L_x_68:
[----:B------:R-:W-:Y:S05]  /*64b0*/  BSYNC B1 ;  /* 0x0000000000017941 */ /* 0x000fea0003800000 */
.L_x_67:
        /* <DEDUP_REMOVED lines=12> */
.L_x_70:
[----:B------:R-:W-:Y:S05]  /*6580*/  BSYNC B1 ;  /* 0x0000000000017941 */ /* 0x000fea0003800000 */
.L_x_69:
        /* <DEDUP_REMOVED lines=12> */
.L_x_72:
[----:B------:R-:W-:Y:S05]  /*6650*/  BSYNC B1 ;  /* 0x0000000000017941 */ /* 0x000fea0003800000 */
.L_x_71:
        /* <DEDUP_REMOVED lines=12> */
.L_x_74:
[----:B------:R-:W-:Y:S05]  /*6720*/  BSYNC B1 ;  /* 0x0000000000017941 */ /* 0x000fea0003800000 */
.L_x_73:
        /* <DEDUP_REMOVED lines=12> */
.L_x_76:
[----:B------:R-:W-:Y:S05]  /*67f0*/  BSYNC B1 ;  /* 0x0000000000017941 */ /* 0x000fea0003800000 */
.L_x_75:
        /* <DEDUP_REMOVED lines=12> */
.L_x_78:
[----:B------:R-:W-:Y:S05]  /*68c0*/  BSYNC B1 ;  /* 0x0000000000017941 */ /* 0x000fea0003800000 */
.L_x_77:
        /* <DEDUP_REMOVED lines=12> */
.L_x_80:
[----:B------:R-:W-:Y:S05]  /*6990*/  BSYNC B1 ;  /* 0x0000000000017941 */ /* 0x000fea0003800000 */
.L_x_79:
        /* <DEDUP_REMOVED lines=12> */
.L_x_82:
[----:B------:R-:W-:Y:S05]  /*6a60*/  BSYNC B1 ;  /* 0x0000000000017941 */ /* 0x000fea0003800000 */
.L_x_81:
        /* <DEDUP_REMOVED lines=12> */
.L_x_84:
[----:B------:R-:W-:Y:S05]  /*6b30*/  BSYNC B1 ;  /* 0x0000000000017941 */ /* 0x000fea0003800000 */
.L_x_83:
        /* <DEDUP_REMOVED lines=12> */
.L_x_86:
[----:B------:R-:W-:Y:S05]  /*6c00*/  BSYNC B1 ;  /* 0x0000000000017941 */ /* 0x000fea0003800000 */
.L_x_85:
        /* <DEDUP_REMOVED lines=12> */
.L_x_88:
[----:B------:R-:W-:Y:S05]  /*6cd0*/  BSYNC B1 ;  /* 0x0000000000017941 */ /* 0x000fea0003800000 */
.L_x_87:
        /* <DEDUP_REMOVED lines=12> */
.L_x_90:
[----:B------:R-:W-:Y:S05]  /*6da0*/  BSYNC B1 ;  /* 0x0000000000017941 */ /* 0x000fea0003800000 */
.L_x_89:
        /* <DEDUP_REMOVED lines=12> */
.L_x_92:
[----:B------:R-:W-:Y:S05]  /*6e70*/  BSYNC B1 ;  /* 0x0000000000017941 */ /* 0x000fea0003800000 */
.L_x_91:
        /* <DEDUP_REMOVED lines=12> */
.L_x_94:
[----:B------:R-:W-:Y:S05]  /*6f40*/  BSYNC B1 ;  /* 0x0000000000017941 */ /* 0x000fea0003800000 */
.L_x_93:
        /* <DEDUP_REMOVED lines=12> */
.L_x_96:
[----:B------:R-:W-:Y:S05]  /*7010*/  BSYNC B1 ;  /* 0x0000000000017941 */ /* 0x000fea0003800000 */
.L_x_95:
        /* <DEDUP_REMOVED lines=12> */
.L_x_98:
[----:B------:R-:W-:Y:S05]  /*70e0*/  BSYNC B1 ;  /* 0x0000000000017941 */ /* 0x000fea0003800000 */
.L_x_97:
        /* <DEDUP_REMOVED lines=12> */
.L_x_100:
[----:B------:R-:W-:Y:S05]  /*71b0*/  BSYNC B1 ;  /* 0x0000000000017941 */ /* 0x000fea0003800000 */
.L_x_99:
        /* <DEDUP_REMOVED lines=12> */
.L_x_102:
[----:B------:R-:W-:Y:S05]  /*7280*/  BSYNC B1 ;  /* 0x0000000000017941 */ /* 0x000fea0003800000 */
.L_x_101:
        /* <DEDUP_REMOVED lines=12> */
.L_x_104:
[----:B------:R-:W-:Y:S05]  /*7350*/  BSYNC B1 ;  /* 0x0000000000017941 */ /* 0x000fea0003800000 */
.L_x_103:
        /* <DEDUP_REMOVED lines=12> */
.L_x_106:
[----:B------:R-:W-:Y:S05]  /*7420*/  BSYNC B1 ;  /* 0x0000000000017941 */ /* 0x000fea0003800000 */
.L_x_105:
        /* <DEDUP_REMOVED lines=12> */
.L_x_108:
[----:B------:R-:W-:Y:S05]  /*74f0*/  BSYNC B1 ;  /* 0x0000000000017941 */ /* 0x000fea0003800000 */
.L_x_107:
        /* <DEDUP_REMOVED lines=12> */
.L_x_110:
[----:B------:R-:W-:Y:S05]  /*75c0*/  BSYNC B1 ;  /* 0x0000000000017941 */ /* 0x000fea0003800000 */
.L_x_109:
        /* <DEDUP_REMOVED lines=12> */
.L_x_112:
[----:B------:R-:W-:Y:S05]  /*7690*/  BSYNC B1 ;  /* 0x0000000000017941 */ /* 0x000fea0003800000 */
.L_x_111:
        /* <DEDUP_REMOVED lines=12> */
.L_x_114:
[----:B------:R-:W-:Y:S05]  /*7760*/  BSYNC B1 ;  /* 0x0000000000017941 */ /* 0x000fea0003800000 */
.L_x_113:
        /* <DEDUP_REMOVED lines=12> */
.L_x_116:
[----:B------:R-:W-:Y:S05]  /*7830*/  BSYNC B1 ;  /* 0x0000000000017941 */ /* 0x000fea0003800000 */
.L_x_115:
        /* <DEDUP_REMOVED lines=12> */
.L_x_118:
[----:B------:R-:W-:Y:S05]  /*7900*/  BSYNC B1 ;  /* 0x0000000000017941 */ /* 0x000fea0003800000 */
.L_x_117:
        /* <DEDUP_REMOVED lines=12> */
.L_x_120:
[----:B------:R-:W-:Y:S05]  /*79d0*/  BSYNC B1 ;  /* 0x0000000000017941 */ /* 0x000fea0003800000 */
.L_x_119:
        /* <DEDUP_REMOVED lines=12> */
.L_x_122:
[----:B------:R-:W-:Y:S05]  /*7aa0*/  BSYNC B1 ;  /* 0x0000000000017941 */ /* 0x000fea0003800000 */
.L_x_121:
        /* <DEDUP_REMOVED lines=12> */
.L_x_124:
[----:B------:R-:W-:Y:S05]  /*7b70*/  BSYNC B1 ;  /* 0x0000000000017941 */ /* 0x000fea0003800000 */
.L_x_123:
        /* <DEDUP_REMOVED lines=12> */
.L_x_126:
[----:B------:R-:W-:Y:S05]  /*7c40*/  BSYNC B1 ;  /* 0x0000000000017941 */ /* 0x000fea0003800000 */
.L_x_125:
        /* <DEDUP_REMOVED lines=12> */
.L_x_128:
[----:B------:R-:W-:Y:S05]  /*7d10*/  BSYNC B1 ;  /* 0x0000000000017941 */ /* 0x000fea0003800000 */
.L_x_127:
        /* <DEDUP_REMOVED lines=12> */
.L_x_130:
[----:B------:R-:W-:Y:S05]  /*7de0*/  BSYNC B1 ;  /* 0x0000000000017941 */ /* 0x000fea0003800000 */
.L_x_129:
        /* <DEDUP_REMOVED lines=12> */
.L_x_132:
[----:B------:R-:W-:Y:S05]  /*7eb0*/  BSYNC B1 ;  /* 0x0000000000017941 */ /* 0x000fea0003800000 */
.L_x_131:
        /* <DEDUP_REMOVED lines=12> */
.L_x_134:
[----:B------:R-:W-:Y:S05]  /*7f80*/  BSYNC B1 ;  /* 0x0000000000017941 */ /* 0x000fea0003800000 */
.L_x_133:
        /* <DEDUP_REMOVED lines=12> */
.L_x_136:
[----:B------:R-:W-:Y:S05]  /*8050*/  BSYNC B1 ;  /* 0x0000000000017941 */ /* 0x000fea0003800000 */
.L_x_135:
        /* <DEDUP_REMOVED lines=12> */
.L_x_138:
[----:B------:R-:W-:Y:S05]  /*8120*/  BSYNC B1 ;  /* 0x0000000000017941 */ /* 0x000fea0003800000 */
.L_x_137:
        /* <DEDUP_REMOVED lines=12> */
.L_x_140:
[----:B------:R-:W-:Y:S05]  /*81f0*/  BSYNC B1 ;  /* 0x0000000000017941 */ /* 0x000fea0003800000 */
.L_x_139:
        /* <DEDUP_REMOVED lines=12> */
.L_x_142:
[----:B------:R-:W-:Y:S05]  /*82c0*/  BSYNC B1 ;  /* 0x0000000000017941 */ /* 0x000fea0003800000 */
.L_x_141:
        /* <DEDUP_REMOVED lines=12> */
.L_x_144:
[----:B------:R-:W-:Y:S05]  /*8390*/  BSYNC B1 ;  /* 0x0000000000017941 */ /* 0x000fea0003800000 */
.L_x_143:
        /* <DEDUP_REMOVED lines=12> */
.L_x_146:
[----:B------:R-:W-:Y:S05]  /*8460*/  BSYNC B1 ;  /* 0x0000000000017941 */ /* 0x000fea0003800000 */
.L_x_145:
        /* <DEDUP_REMOVED lines=12> */
.L_x_148:
[----:B------:R-:W-:Y:S05]  /*8530*/  BSYNC B1 ;  /* 0x0000000000017941 */ /* 0x000fea0003800000 */
.L_x_147:
        /* <DEDUP_REMOVED lines=12> */
.L_x_150:
[----:B------:R-:W-:Y:S05]  /*8600*/  BSYNC B1 ;  /* 0x0000000000017941 */ /* 0x000fea0003800000 */
.L_x_149:
        /* <DEDUP_REMOVED lines=12> */
.L_x_152:
[----:B------:R-:W-:Y:S05]  /*86d0*/  BSYNC B1 ;  /* 0x0000000000017941 */ /* 0x000fea0003800000 */
.L_x_151:
        /* <DEDUP_REMOVED lines=12> */
.L_x_154:
[----:B------:R-:W-:Y:S05]  /*87a0*/  BSYNC B1 ;  /* 0x0000000000017941 */ /* 0x000fea0003800000 */
.L_x_153:
        /* <DEDUP_REMOVED lines=12> */
.L_x_156:
[----:B------:R-:W-:Y:S05]  /*8870*/  BSYNC B1 ;  /* 0x0000000000017941 */ /* 0x000fea0003800000 */
.L_x_155:
        /* <DEDUP_REMOVED lines=12> */
.L_x_158:
[----:B------:R-:W-:Y:S05]  /*8940*/  BSYNC B1 ;  /* 0x0000000000017941 */ /* 0x000fea0003800000 */
.L_x_157:
        /* <DEDUP_REMOVED lines=12> */
.L_x_160:
[----:B------:R-:W-:Y:S05]  /*8a10*/  BSYNC B1 ;  /* 0x0000000000017941 */ /* 0x000fea0003800000 */
.L_x_159:
        /* <DEDUP_REMOVED lines=12> */
.L_x_162:
[----:B------:R-:W-:Y:S05]  /*8ae0*/  BSYNC B1 ;  /* 0x0000000000017941 */ /* 0x000fea0003800000 */
.L_x_161:
        /* <DEDUP_REMOVED lines=12> */
.L_x_164:
[----:B------:R-:W-:Y:S05]  /*8bb0*/  BSYNC B1 ;  /* 0x0000000000017941 */ /* 0x000fea0003800000 */
.L_x_163:
        /* <DEDUP_REMOVED lines=12> */
.L_x_166:
[----:B------:R-:W-:Y:S05]  /*8c80*/  BSYNC B1 ;  /* 0x0000000000017941 */ /* 0x000fea0003800000 */
.L_x_165:
        /* <DEDUP_REMOVED lines=12> */
.L_x_168:
[----:B------:R-:W-:Y:S05]  /*8d50*/  BSYNC B1 ;  /* 0x0000000000017941 */ /* 0x000fea0003800000 */
.L_x_167:
        /* <DEDUP_REMOVED lines=12> */
.L_x_170:
[----:B------:R-:W-:Y:S05]  /*8e20*/  BSYNC B1 ;  /* 0x0000000000017941 */ /* 0x000fea0003800000 */
.L_x_169:
        /* <DEDUP_REMOVED lines=12> */
.L_x_172:
[----:B------:R-:W-:Y:S05]  /*8ef0*/  BSYNC B1 ;  /* 0x0000000000017941 */ /* 0x000fea0003800000 */
.L_x_171:
        /* <DEDUP_REMOVED lines=12> */
.L_x_174:
[----:B------:R-:W-:Y:S05]  /*8fc0*/  BSYNC B1 ;  /* 0x0000000000017941 */ /* 0x000fea0003800000 */
.L_x_173:
        /* <DEDUP_REMOVED lines=12> */
.L_x_176:
[----:B------:R-:W-:Y:S05]  /*9090*/  BSYNC B1 ;  /* 0x0000000000017941 */ /* 0x000fea0003800000 */
.L_x_175:
        /* <DEDUP_REMOVED lines=12> */
.L_x_178:
[----:B------:R-:W-:Y:S05]  /*9160*/  BSYNC B1 ;  /* 0x0000000000017941 */ /* 0x000fea0003800000 */
.L_x_177:
        /* <DEDUP_REMOVED lines=12> */
.L_x_180:
[----:B------:R-:W-:Y:S05]  /*9230*/  BSYNC B1 ;  /* 0x0000000000017941 */ /* 0x000fea0003800000 */
.L_x_179:
        /* <DEDUP_REMOVED lines=12> */
.L_x_182:
[----:B------:R-:W-:Y:S05]  /*9300*/  BSYNC B1 ;  /* 0x0000000000017941 */ /* 0x000fea0003800000 */
.L_x_181:
        /* <DEDUP_REMOVED lines=12> */
.L_x_184:
[----:B------:R-:W-:Y:S05]  /*93d0*/  BSYNC B1 ;  /* 0x0000000000017941 */ /* 0x000fea0003800000 */
.L_x_183:
        /* <DEDUP_REMOVED lines=12> */
.L_x_186:
[----:B------:R-:W-:Y:S05]  /*94a0*/  BSYNC B1 ;  /* 0x0000000000017941 */ /* 0x000fea0003800000 */
.L_x_185:
        /* <DEDUP_REMOVED lines=12> */
.L_x_188:
[----:B------:R-:W-:Y:S05]  /*9570*/  BSYNC B1 ;  /* 0x0000000000017941 */ /* 0x000fea0003800000 */
.L_x_187:
[----:B-----5:R-:W-:Y:S01]  /*9580*/  LOP3.LUT R32, R32, 0xff, RZ, 0xc0, !PT ;  /* 0x000000ff20207812 */ /* 0x020fe200078ec0ff */
[----:B------:R-:W-:Y:S01]  /*9590*/  BSSY B1, `(.L_x_189) ;  /* 0x000000b000017945 */ /* 0x000fe20003800000 */
[----:B------:R-:W-:Y:S02]  /*95a0*/  ISETP.LT.OR P4, PT, R35, 0x99, !P1 ;  /* 0x000000992300780c */ /* 0x000fe40004f81670 */
[----:B------:R-:W-:-:S05]  /*95b0*/  F2FP.F16.E4M3.UNPACK_B R32, R32 ;  /* 0x00000020ff20723e */ /* 0x000fca00020006ff */
[----:B------:R-:W-:-:S05]  /*95c0*/  HADD2.F32 R32, -RZ, R32.H0_H0 ;  /* 0x20000020ff207230 */ /* 0x000fca0000004100 */
[----:B------:R-:W-:-:S04]  /*95d0*/  FMUL R32, R32, UR23 ;  /* 0x0000001720207c20 */ /* 0x000fc80008400000 */
[----:B------:R-:W-:Y:S01]  /*95e0*/  FFMA R32, R23, UR22, R32 ;  /* 0x0000001617207c23 */ /* 0x000fe20008000020 */
[----:B------:R-:W-:-:S04]  /*95f0*/  PRMT R23, RZ, 0x7610, R23 ;  /* 0x00007610ff177816 */ /* 0x000fc80000000017 */
[----:B--2---:R-:W-:-:S05]  /*9600*/  F2FP.SATFINITE.E4M3.F32.PACK_AB_MERGE_C R33, RZ, R32, RZ ;  /* 0x00000020ff21723e */ /* 0x004fca00048070ff */
[----:B------:R2:W-:Y:S01]  /*9610*/  @!P3 STG.E.U8 desc[UR20][R24.64+0x99], R33 ;  /* 0x000099211800b986 */ /* 0x0005e2000c101114 */
[----:B------:R-:W-:Y:S05]  /*9620*/  @P4 BRA `(.L_x_190) ;  /* 0x0000000000044947 */ /* 0x000fea0003800000 */
[----:B------:R0:W5:Y:S02]  /*9630*/  LDG.E.U8 R23, desc[UR20][R30.64+0x98] ;  /* 0x000098141e177981 */ /* 0x000164000c1e1100 */
.L_x_190:
[----:B------:R-:W-:Y:S05]  /*9640*/  BSYNC B1 ;  /* 0x0000000000017941 */ /* 0x000fea0003800000 */
.L_x_189:
        /* <DEDUP_REMOVED lines=8> */
[----:B------:R-:W-:-:S05]  /*96d0*/  F2FP.SATFINITE.E4M3.F32.PACK_AB_MERGE_C R23, RZ, R23, RZ ;  /* 0x00000017ff17723e */ /* 0x000fca00048070ff */
[----:B------:R0:W-:Y:S01]  /*96e0*/  @!P4 STG.E.U8 desc[UR20][R26.64+0x98], R23 ;  /* 0x000098171a00c986 */ /* 0x0001e2000c101114 */
[----:B------:R-:W-:Y:S05]  /*96f0*/  @P3 BRA `(.L_x_192) ;  /* 0x0000000000043947 */ /* 0x000fea0003800000 */
[----:B------:R0:W5:Y:S02]  /*9700*/  LDG.E.U8 R22, desc[UR20][R30.64+0x99] ;  /* 0x000099141e167981 */ /* 0x000164000c1e1100 */
.L_x_192:
[----:B------:R-:W-:Y:S05]  /*9710*/  BSYNC B1 ;  /* 0x0000000000017941 */ /* 0x000fea0003800000 */
.L_x_191:
        /* <DEDUP_REMOVED lines=8> */
[----:B0-----:R-:W-:-:S05]  /*97a0*/  F2FP.SATFINITE.E4M3.F32.PACK_AB_MERGE_C R23, RZ, R22, RZ ;  /* 0x00000016ff17723e */ /* 0x001fca00048070ff */
[----:B------:R0:W-:Y:S01]  /*97b0*/  @!P3 STG.E.U8 desc[UR20][R26.64+0x99], R23 ;  /* 0x000099171a00b986 */ /* 0x0001e2000c101114 */
[----:B------:R-:W-:Y:S05]  /*97c0*/  @P4 BRA `(.L_x_194) ;  /* 0x0000000000044947 */ /* 0x000fea0003800000 */
[----:B------:R0:W5:Y:S02]  /*97d0*/  LDG.E.U8 R21, desc[UR20][R28.64+0xa0] ;  /* 0x0000a0141c157981 */ /* 0x000164000c1e1100 */
.L_x_194:
[----:B------:R-:W-:Y:S05]  /*97e0*/  BSYNC B1 ;  /* 0x0000000000017941 */ /* 0x000fea0003800000 */
.L_x_193:
        /* <DEDUP_REMOVED lines=12> */
.L_x_196:
[----:B------:R-:W-:Y:S05]  /*98b0*/  BSYNC B1 ;  /* 0x0000000000017941 */ /* 0x000fea0003800000 */
.L_x_195:
        /* <DEDUP_REMOVED lines=12> */
.L_x_198:
[----:B------:R-:W-:Y:S05]  /*9980*/  BSYNC B1 ;  /* 0x0000000000017941 */ /* 0x000fea0003800000 */
.L_x_197:
        /* <DEDUP_REMOVED lines=12> */
.L_x_200:
[----:B------:R-:W-:Y:S05]  /*9a50*/  BSYNC B1 ;  /* 0x0000000000017941 */ /* 0x000fea0003800000 */
.L_x_199:
        /* <DEDUP_REMOVED lines=12> */
.L_x_202:
[----:B------:R-:W-:Y:S05]  /*9b20*/  BSYNC B1 ;  /* 0x0000000000017941 */ /* 0x000fea0003800000 */
.L_x_201:
        /* <DEDUP_REMOVED lines=12> */
.L_x_204:
[----:B------:R-:W-:Y:S05]  /*9bf0*/  BSYNC B1 ;  /* 0x0000000000017941 */ /* 0x000fea0003800000 */
.L_x_203:
        /* <DEDUP_REMOVED lines=12> */
.L_x_206:
[----:B------:R-:W-:Y:S05]  /*9cc0*/  BSYNC B1 ;  /* 0x0000000000017941 */ /* 0x000fea0003800000 */
.L_x_205:
        /* <DEDUP_REMOVED lines=12> */
.L_x_208:
[----:B------:R-:W-:Y:S05]  /*9d90*/  BSYNC B1 ;  /* 0x0000000000017941 */ /* 0x000fea0003800000 */
.L_x_207:
        /* <DEDUP_REMOVED lines=12> */
.L_x_210:
[----:B------:R-:W-:Y:S05]  /*9e60*/  BSYNC B1 ;  /* 0x0000000000017941 */ /* 0x000fea0003800000 */
.L_x_209:
        /* <DEDUP_REMOVED lines=12> */
.L_x_212:
[----:B------:R-:W-:Y:S05]  /*9f30*/  BSYNC B1 ;  /* 0x0000000000017941 */ /* 0x000fea0003800000 */
.L_x_211:
        /* <DEDUP_REMOVED lines=12> */
.L_x_214:
[----:B------:R-:W-:Y:S05]  /*a000*/  BSYNC B1 ;  /* 0x0000000000017941 */ /* 0x000fea0003800000 */
.L_x_213:
        /* <DEDUP_REMOVED lines=12> */
.L_x_216:
[----:B------:R-:W-:Y:S05]  /*a0d0*/  BSYNC B1 ;  /* 0x0000000000017941 */ /* 0x000fea0003800000 */
.L_x_215:
        /* <DEDUP_REMOVED lines=12> */
.L_x_218:
[----:B------:R-:W-:Y:S05]  /*a1a0*/  BSYNC B1 ;  /* 0x0000000000017941 */ /* 0x000fea0003800000 */
.L_x_217:
        /* <DEDUP_REMOVED lines=12> */
.L_x_220:
[----:B------:R-:W-:Y:S05]  /*a270*/  BSYNC B1 ;  /* 0x0000000000017941 */ /* 0x000fea0003800000 */
.L_x_219:
        /* <DEDUP_REMOVED lines=12> */
.L_x_222:
[----:B------:R-:W-:Y:S05]  /*a340*/  BSYNC B1 ;  /* 0x0000000000017941 */ /* 0x000fea0003800000 */
.L_x_221:
        /* <DEDUP_REMOVED lines=12> */
.L_x_224:
[----:B------:R-:W-:Y:S05]  /*a410*/  BSYNC B1 ;  /* 0x0000000000017941 */ /* 0x000fea0003800000 */
.L_x_223:
        /* <DEDUP_REMOVED lines=12> */
.L_x_226:
[----:B------:R-:W-:Y:S05]  /*a4e0*/  BSYNC B1 ;  /* 0x0000000000017941 */ /* 0x000fea0003800000 */
.L_x_225:
        /* <DEDUP_REMOVED lines=12> */
.L_x_228:
[----:B------:R-:W-:Y:S05]  /*a5b0*/  BSYNC B1 ;  /* 0x0000000000017941 */ /* 0x000fea0003800000 */
.L_x_227:
        /* <DEDUP_REMOVED lines=12> */
.L_x_230:
[----:B------:R-:W-:Y:S05]  /*a680*/  BSYNC B1 ;  /* 0x0000000000017941 */ /* 0x000fea0003800000 */
.L_x_229:
        /* <DEDUP_REMOVED lines=12> */
.L_x_232:
[----:B------:R-:W-:Y:S05]  /*a750*/  BSYNC B1 ;  /* 0x0000000000017941 */ /* 0x000fea0003800000 */
.L_x_231:
[----:B-----5:R-:W-:Y:S01]  /*a760*/  LOP3.LUT R2, R2, 0xff, RZ, 0xc0, !PT ;  /* 0x000000ff02027812 */ /* 0x020fe200078ec0ff */
[----:B------:R-:W-:Y:S01]  /*a770*/  BSSY B1, `(.L_x_233) ;  /* 0x000000b000017945 */ /* 0x000fe20003800000 */
[----:B------:R-:W-:Y:S02]  /*a780*/  ISETP.LT.OR P4, PT, R35, 0xc9, !P0 ;  /* 0x000000c92300780c */ /* 0x000fe40004781670 */
[----:B------:R-:W-:-:S05]  /*a790*/  F2FP.F16.E4M3.UNPACK_B R2, R2 ;  /* 0x00000002ff02723e */ /* 0x000fca00020006ff */
[----:B------:R-:W-:-:S05]  /*a7a0*/  HADD2.F32 R2, -RZ, R2.H0_H0 ;  /* 0x20000002ff027230 */ /* 0x000fca0000004100 */
[----:B0-----:R-:W-:-:S04]  /*a7b0*/  FMUL R3, R2, UR23 ;  /* 0x0000001702037c20 */ /* 0x001fc80008400000 */
[----:B------:R-:W-:Y:S01]  /*a7c0*/  FFMA R3, R0, UR22, R3 ;  /* 0x0000001600037c23 */ /* 0x000fe20008000003 */
[----:B------:R-:W-:-:S04]  /*a7d0*/  PRMT R0, RZ, 0x7610, R0 ;  /* 0x00007610ff007816 */ /* 0x000fc80000000000 */
[----:B------:R-:W-:-:S05]  /*a7e0*/  F2FP.SATFINITE.E4M3.F32.PACK_AB_MERGE_C R3, RZ, R3, RZ ;  /* 0x00000003ff03723e */ /* 0x000fca00048070ff */
[----:B------:R0:W-:Y:S01]  /*a7f0*/  @!P3 STG.E.U8 desc[UR20][R26.64+0xc1], R3 ;  /* 0x0000c1031a00b986 */ /* 0x0001e2000c101114 */
[----:B------:R-:W-:Y:S05]  /*a800*/  @P4 BRA `(.L_x_234) ;  /* 0x0000000000044947 */ /* 0x000fea0003800000 */
[----:B------:R0:W5:Y:S02]  /*a810*/  LDG.E.U8 R0, desc[UR20][R28.64+0xc8] ;  /* 0x0000c8141c007981 */ /* 0x000164000c1e1100 */
.L_x_234:
[----:B------:R-:W-:Y:S05]  /*a820*/  BSYNC B1 ;  /* 0x0000000000017941 */ /* 0x000fea0003800000 */
.L_x_233:
[----:B------:R-:W2:Y:S01]  /*a830*/  LDL.LU R2, [R1] ;  /* 0x0000000001027983 */ /* 0x000ea20000300800 */
[----:B-----5:R-:W-:Y:S01]  /*a840*/  LOP3.LUT R0, R0, 0xff, RZ, 0xc0, !PT ;  /* 0x000000ff00007812 */ /* 0x020fe200078ec0ff */
[----:B------:R-:W-:Y:S01]  /*a850*/  BSSY B1, `(.L_x_235) ;  /* 0x000000b000017945 */ /* 0x000fe20003800000 */
[----:B------:R-:W-:Y:S02]  /*a860*/  ISETP.LT.OR P3, PT, R35, 0xca, !P0 ;  /* 0x000000ca2300780c */ /* 0x000fe40004761670 */
[----:B------:R-:W-:-:S05]  /*a870*/  F2FP.F16.E4M3.UNPACK_B R0, R0 ;  /* 0x00000000ff00723e */ /* 0x000fca00020006ff */
[----:B------:R-:W-:-:S05]  /*a880*/  HADD2.F32 R0, -RZ, R0.H0_H0 ;  /* 0x20000000ff007230 */ /* 0x000fca0000004100 */
[----:B------:R-:W-:-:S04]  /*a890*/  FMUL R0, R0, UR23 ;  /* 0x0000001700007c20 */ /* 0x000fc80008400000 */
[----:B--2---:R-:W-:-:S05]  /*a8a0*/  FFMA R0, R2, UR22, R0 ;  /* 0x0000001602007c23 */ /* 0x004fca0008000000 */
[----:B0-----:R-:W-:Y:S02]  /*a8b0*/  F2FP.SATFINITE.E4M3.F32.PACK_AB_MERGE_C R3, RZ, R0, RZ ;  /* 0x00000000ff03723e */ /* 0x001fe400048070ff */
[----:B------:R-:W-:-:S03]  /*a8c0*/  PRMT R0, RZ, 0x7610, R0 ;  /* 0x00007610ff007816 */ /* 0x000fc60000000000 */
[----:B------:R0:W-:Y:S01]  /*a8d0*/  @!P4 STG.E.U8 desc[UR20][R24.64+0xc8], R3 ;  /* 0x0000c8031800c986 */ /* 0x0001e2000c101114 */
[----:B------:R-:W-:Y:S05]  /*a8e0*/  @P3 BRA `(.L_x_236) ;  /* 0x0000000000043947 */ /* 0x000fea0003800000 */
[----:B------:R2:W5:Y:S02]  /*a8f0*/  LDG.E.U8 R0, desc[UR20][R28.64+0xc9] ;  /* 0x0000c9141c007981 */ /* 0x000564000c1e1100 */
.L_x_236:
[----:B------:R-:W-:Y:S05]  /*a900*/  BSYNC B1 ;  /* 0x0000000000017941 */ /* 0x000fea0003800000 */
.L_x_235:
[----:B------:R-:W3:Y:S01]  /*a910*/  LDL.LU R2, [R1+0x4] ;  /* 0x0000040001027983 */ /* 0x000ee20000300800 */
[----:B-----5:R-:W-:Y:S01]  /*a920*/  LOP3.LUT R0, R0, 0xff, RZ, 0xc0, !PT ;  /* 0x000000ff00007812 */ /* 0x020fe200078ec0ff */
[----:B------:R-:W-:Y:S01]  /*a930*/  BSSY B1, `(.L_x_237) ;  /* 0x000000b000017945 */ /* 0x000fe20003800000 */
[----:B------:R-:W-:Y:S02]  /*a940*/  ISETP.LT.OR P4, PT, R35, 0xc9, !P1 ;  /* 0x000000c92300780c */ /* 0x000fe40004f81670 */
[----:B------:R-:W-:-:S05]  /*a950*/  F2FP.F16.E4M3.UNPACK_B R0, R0 ;  /* 0x00000000ff00723e */ /* 0x000fca00020006ff */
[----:B------:R-:W-:-:S05]  /*a960*/  HADD2.F32 R0, -RZ, R0.H0_H0 ;  /* 0x20000000ff007230 */ /* 0x000fca0000004100 */
[----:B------:R-:W-:-:S04]  /*a970*/  FMUL R0, R0, UR23 ;  /* 0x0000001700007c20 */ /* 0x000fc80008400000 */
[----:B---3--:R-:W-:-:S05]  /*a980*/  FFMA R0, R2, UR22, R0 ;  /* 0x0000001602007c23 */ /* 0x008fca0008000000 */
[----:B0-----:R-:W-:Y:S02]  /*a990*/  F2FP.SATFINITE.E4M3.F32.PACK_AB_MERGE_C R3, RZ, R0, RZ ;  /* 0x00000000ff03723e */ /* 0x001fe400048070ff */
[----:B------:R-:W-:-:S03]  /*a9a0*/  PRMT R0, RZ, 0x7610, R0 ;  /* 0x00007610ff007816 */ /* 0x000fc60000000000 */
[----:B------:R0:W-:Y:S01]  /*a9b0*/  @!P3 STG.E.U8 desc[UR20][R24.64+0xc9], R3 ;  /* 0x0000c9031800b986 */ /* 0x0001e2000c101114 */
[----:B------:R-:W-:Y:S05]  /*a9c0*/  @P4 BRA `(.L_x_238) ;  /* 0x0000000000044947 */ /* 0x000fea0003800000 */
[----:B------:R3:W5:Y:S02]  /*a9d0*/  LDG.E.U8 R0, desc[UR20][R30.64+0xc8] ;  /* 0x0000c8141e007981 */ /* 0x000764000c1e1100 */
.L_x_238:
[----:B------:R-:W-:Y:S05]  /*a9e0*/  BSYNC B1 ;  /* 0x0000000000017941 */ /* 0x000fea0003800000 */
.L_x_237:
[----:B------:R-:W2:Y:S01]  /*a9f0*/  LDL.LU R2, [R1+0x8] ;  /* 0x0000080001027983 */ /* 0x000ea20000300800 */
        /* <DEDUP_REMOVED lines=12> */
.L_x_240:
[----:B------:R-:W-:Y:S05]  /*aac0*/  BSYNC B1 ;  /* 0x0000000000017941 */ /* 0x000fea0003800000 */
.L_x_239:
        /* <DEDUP_REMOVED lines=13> */
.L_x_242:
[----:B------:R-:W-:Y:S05]  /*aba0*/  BSYNC B1 ;  /* 0x0000000000017941 */ /* 0x000fea0003800000 */
.L_x_241:
        /* <DEDUP_REMOVED lines=13> */
.L_x_244:
[----:B------:R-:W-:Y:S05]  /*ac80*/  BSYNC B1 ;  /* 0x0000000000017941 */ /* 0x000fea0003800000 */
.L_x_243:
        /* <DEDUP_REMOVED lines=13> */
.L_x_246:
[----:B------:R-:W-:Y:S05]  /*ad60*/  BSYNC B1 ;  /* 0x0000000000017941 */ /* 0x000fea0003800000 */
.L_x_245:
        /* <DEDUP_REMOVED lines=13> */
.L_x_248:
[----:B------:R-:W-:Y:S05]  /*ae40*/  BSYNC B1 ;  /* 0x0000000000017941 */ /* 0x000fea0003800000 */
.L_x_247:
        /* <DEDUP_REMOVED lines=13> */
.L_x_250:
[----:B------:R-:W-:Y:S05]  /*af20*/  BSYNC B1 ;  /* 0x0000000000017941 */ /* 0x000fea0003800000 */
.L_x_249:
        /* <DEDUP_REMOVED lines=13> */
.L_x_252:
[----:B------:R-:W-:Y:S05]  /*b000*/  BSYNC B1 ;  /* 0x0000000000017941 */ /* 0x000fea0003800000 */
.L_x_251:
        /* <DEDUP_REMOVED lines=13> */
.L_x_254:
[----:B------:R-:W-:Y:S05]  /*b0e0*/  BSYNC B1 ;  /* 0x0000000000017941 */ /* 0x000fea0003800000 */
.L_x_253:
        /* <DEDUP_REMOVED lines=13> */
.L_x_256:
[----:B------:R-:W-:Y:S05]  /*b1c0*/  BSYNC B1 ;  /* 0x0000000000017941 */ /* 0x000fea0003800000 */
.L_x_255:
        /* <DEDUP_REMOVED lines=13> */
.L_x_258:
[----:B------:R-:W-:Y:S05]  /*b2a0*/  BSYNC B1 ;  /* 0x0000000000017941 */ /* 0x000fea0003800000 */
.L_x_257:
        /* <DEDUP_REMOVED lines=13> */
.L_x_260:
[----:B------:R-:W-:Y:S05]  /*b380*/  BSYNC B1 ;  /* 0x0000000000017941 */ /* 0x000fea0003800000 */
.L_x_259:
        /* <DEDUP_REMOVED lines=13> */
.L_x_262:
[----:B------:R-:W-:Y:S05]  /*b460*/  BSYNC B1 ;  /* 0x0000000000017941 */ /* 0x000fea0003800000 */
.L_x_261:
        /* <DEDUP_REMOVED lines=13> */
.L_x_264:
[----:B------:R-:W-:Y:S05]  /*b540*/  BSYNC B1 ;  /* 0x0000000000017941 */ /* 0x000fea0003800000 */
.L_x_263:
        /* <DEDUP_REMOVED lines=13> */
.L_x_266:
[----:B------:R-:W-:Y:S05]  /*b620*/  BSYNC B1 ;  /* 0x0000000000017941 */ /* 0x000fea0003800000 */
.L_x_265:
        /* <DEDUP_REMOVED lines=13> */
.L_x_268:
[----:B------:R-:W-:Y:S05]  /*b700*/  BSYNC B1 ;  /* 0x0000000000017941 */ /* 0x000fea0003800000 */
.L_x_267:
        /* <DEDUP_REMOVED lines=13> */
.L_x_270:
[----:B------:R-:W-:Y:S05]  /*b7e0*/  BSYNC B1 ;  /* 0x0000000000017941 */ /* 0x000fea0003800000 */
.L_x_269:
        /* <DEDUP_REMOVED lines=13> */
.L_x_272:
[----:B------:R-:W-:Y:S05]  /*b8c0*/  BSYNC B1 ;  /* 0x0000000000017941 */ /* 0x000fea0003800000 */
.L_x_271:
        /* <DEDUP_REMOVED lines=13> */
.L_x_274:
[----:B------:R-:W-:Y:S05]  /*b9a0*/  BSYNC B1 ;  /* 0x0000000000017941 */ /* 0x000fea0003800000 */
.L_x_273:
        /* <DEDUP_REMOVED lines=13> */
.L_x_276:
[----:B------:R-:W-:Y:S05]  /*ba80*/  BSYNC B1 ;  /* 0x0000000000017941 */ /* 0x000fea0003800000 */
.L_x_275:
        /* <DEDUP_REMOVED lines=13> */
.L_x_278:
[----:B------:R-:W-:Y:S05]  /*bb60*/  BSYNC B1 ;  /* 0x0000000000017941 */ /* 0x000fea0003800000 */
.L_x_277:
        /* <DEDUP_REMOVED lines=13> */
.L_x_280:
[----:B------:R-:W-:Y:S05]  /*bc40*/  BSYNC B1 ;  /* 0x0000000000017941 */ /* 0x000fea0003800000 */
.L_x_279:
        /* <DEDUP_REMOVED lines=13> */
.L_x_282:
[----:B------:R-:W-:Y:S05]  /*bd20*/  BSYNC B1 ;  /* 0x0000000000017941 */ /* 0x000fea0003800000 */
.L_x_281:
        /* <DEDUP_REMOVED lines=13> */
.L_x_284:
[----:B------:R-:W-:Y:S05]  /*be00*/  BSYNC B1 ;  /* 0x0000000000017941 */ /* 0x000fea0003800000 */
.L_x_283:
        /* <DEDUP_REMOVED lines=13> */
.L_x_286:
[----:B------:R-:W-:Y:S05]  /*bee0*/  BSYNC B1 ;  /* 0x0000000000017941 */ /* 0x000fea0003800000 */
.L_x_285:
        /* <DEDUP_REMOVED lines=13> */
.L_x_288:
[----:B------:R-:W-:Y:S05]  /*bfc0*/  BSYNC B1 ;  /* 0x0000000000017941 */ /* 0x000fea0003800000 */
.L_x_287:
[----:B------:R-:W-:Y:S05]  /*bfd0*/  @P1 BRA `(.L_x_289) ;  /* 0x00000020009c1947 */ /* 0x000fea0003800000 */
[----:B------:R-:W2:Y:S01]  /*bfe0*/  LDL.LU R2, [R1+0x6c] ;  /* 0x00006c0001027983 */ /* 0x000ea20000300800 */
[----:B-----5:R-:W-:-:S04]  /*bff0*/  LOP3.LUT R0, R0, 0xff, RZ, 0xc0, !PT ;  /* 0x000000ff00007812 */ /* 0x020fc800078ec0ff */
[----:B------:R-:W-:-:S05]  /*c000*/  F2FP.F16.E4M3.UNPACK_B R0, R0 ;  /* 0x00000000ff00723e */ /* 0x000fca00020006ff */
[----:B------:R-:W-:-:S05]  /*c010*/  HADD2.F32 R0, -RZ, R0.H0_H0 ;  /* 0x20000000ff007230 */ /* 0x000fca0000004100 */
[----:B------:R-:W-:-:S04]  /*c020*/  FMUL R0, R0, UR23 ;  /* 0x0000001700007c20 */ /* 0x000fc80008400000 */
[----:B--2---:R-:W-:-:S05]  /*c030*/  FFMA R0, R2, UR22, R0 ;  /* 0x0000001602007c23 */ /* 0x004fca0008000000 */
[----:B0-----:R-:W-:-:S05]  /*c040*/  F2FP.SATFINITE.E4M3.F32.PACK_AB_MERGE_C R3, RZ, R0, RZ ;  /* 0x00000000ff03723e */ /* 0x001fca00048070ff */
[----:B------:R0:W-:Y:S01]  /*c050*/  STG.E.U8 desc[UR20][R26.64+0xf9], R3 ;  /* 0x0000f9031a007986 */ /* 0x0001e2000c101114 */
[----:B------:R-:W-:Y:S05]  /*c060*/  BRA `(.L_x_289) ;  /* 0x0000002000787947 */ /* 0x000fea0003800000 */
.L_x_32:
[----:B------:R-:W-:Y:S01]  /*c070*/  ISETP.GE.AND P1, PT, R38, 0x1, PT ;  /* 0x000000012600780c */ /* 0x000fe20003f26270 */
[----:B------:R-:W-:Y:S01]  /*c080*/  FMUL R228, R228, UR22 ;  /* 0x00000016e4e47c20 */ /* 0x000fe20008400000 */
[----:B------:R-:W-:Y:S01]  /*c090*/  FMUL R227, R227, UR22 ;  /* 0x00000016e3e37c20 */ /* 0x000fe20008400000 */
[----:B------:R-:W-:Y:S01]  /*c0a0*/  ISETP.GE.AND P0, PT, R38, 0x9, PT ;  /* 0x000000092600780c */ /* 0x000fe20003f06270 */
[----:B------:R-:W-:Y:S01]  /*c0b0*/  FMUL R226, R226, UR22 ;  /* 0x00000016e2e27c20 */ /* 0x000fe20008400000 */
[C---:B------:R-:W-:Y:S02]  /*c0c0*/  ISETP.LT.OR P4, PT, R35.reuse, 0x1, !P1 ;  /* 0x000000012300780c */ /* 0x040fe40004f81670 */
[----:B------:R-:W-:Y:S02]  /*c0d0*/  ISETP.LT.OR P5, PT, R35, 0x2, !P1 ;  /* 0x000000022300780c */ /* 0x000fe40004fa1670 */
[----:B------:R-:W-:Y:S02]  /*c0e0*/  F2FP.SATFINITE.E4M3.F32.PACK_AB_MERGE_C R29, RZ, R228, RZ ;  /* 0x000000e4ff1d723e */ /* 0x000fe400048070ff */
[----:B------:R-:W-:-:S02]  /*c0f0*/  F2FP.SATFINITE.E4M3.F32.PACK_AB_MERGE_C R227, RZ, R227, RZ ;  /* 0x000000e3ffe3723e */ /* 0x000fc400048070ff */
[----:B------:R-:W-:Y:S01]  /*c100*/  ISETP.LT.OR P3, PT, R35, 0x1, !P0 ;  /* 0x000000012300780c */ /* 0x000fe20004761670 */
[----:B------:R-:W-:-:S04]  /*c110*/  FMUL R225, R225, UR22 ;  /* 0x00000016e1e17c20 */ /* 0x000fc80008400000 */
[----:B------:R0:W-:Y:S01]  /*c120*/  @!P4 STG.E.U8 desc[UR20][R24.64], R29 ;  /* 0x0000001d1800c986 */ /* 0x0001e2000c101114 */
[----:B------:R-:W-:-:S03]  /*c130*/  ISETP.LT.OR P4, PT, R35, 0x2, !P0 ;  /* 0x000000022300780c */ /* 0x000fc60004781670 */
[----:B------:R2:W-:Y:S01]  /*c140*/  @!P5 STG.E.U8 desc[UR20][R24.64+0x1], R227 ;  /* 0x000001e31800d986 */ /* 0x0005e2000c101114 */
[C---:B------:R-:W-:Y:S01]  /*c150*/  ISETP.LT.OR P5, PT, R35.reuse, 0x9, !P1 ;  /* 0x000000092300780c */ /* 0x040fe20004fa1670 */
[----:B------:R-:W-:Y:S01]  /*c160*/  FMUL R224, R224, UR22 ;  /* 0x00000016e0e07c20 */ /* 0x000fe20008400000 */
[----:B------:R-:W-:Y:S01]  /*c170*/  ISETP.LT.OR P6, PT, R35, 0xa, !P1 ;  /* 0x0000000a2300780c */ /* 0x000fe20004fc1670 */
[----:B------:R-:W-:Y:S01]  /*c180*/  FMUL R223, R223, UR22 ;  /* 0x00000016dfdf7c20 */ /* 0x000fe20008400000 */
[----:B------:R-:W-:Y:S02]  /*c190*/  F2FP.SATFINITE.E4M3.F32.PACK_AB_MERGE_C R31, RZ, R226, RZ ;  /* 0x000000e2ff1f723e */ /* 0x000fe400048070ff */
[----:B------:R-:W-:Y:S02]  /*c1a0*/  F2FP.SATFINITE.E4M3.F32.PACK_AB_MERGE_C R225, RZ, R225, RZ ;  /* 0x000000e1ffe1723e */ /* 0x000fe400048070ff */
[----:B0-----:R-:W-:Y:S01]  /*c1b0*/  F2FP.SATFINITE.E4M3.F32.PACK_AB_MERGE_C R29, RZ, R224, RZ ;  /* 0x000000e0ff1d723e */ /* 0x001fe200048070ff */
[----:B------:R-:W-:Y:S01]  /*c1c0*/  @!P3 STG.E.U8 desc[UR20][R26.64], R31 ;  /* 0x0000001f1a00b986 */ /* 0x000fe2000c101114 */
[----:B------:R-:W-:-:S02]  /*c1d0*/  F2FP.SATFINITE.E4M3.F32.PACK_AB_MERGE_C R223, RZ, R223, RZ ;  /* 0x000000dfffdf723e */ /* 0x000fc400048070ff */
[C---:B------:R-:W-:Y:S01]  /*c1e0*/  ISETP.LT.OR P3, PT, R35.reuse, 0x9, !P0 ;  /* 0x000000092300780c */ /* 0x040fe20004761670 */
[----:B------:R-:W-:Y:S01]  /*c1f0*/  @!P4 STG.E.U8 desc[UR20][R26.64+0x1], R225 ;  /* 0x000001e11a00c986 */ /* 0x000fe2000c101114 */
[----:B------:R-:W-:-:S03]  /*c200*/  ISETP.LT.OR P4, PT, R35, 0xa, !P0 ;  /* 0x0000000a2300780c */ /* 0x000fc60004781670 */
[----:B------:R0:W-:Y:S01]  /*c210*/  @!P5 STG.E.U8 desc[UR20][R24.64+0x8], R29 ;  /* 0x0000081d1800d986 */ /* 0x0001e2000c101114 */
[----:B------:R-:W-:Y:S01]  /*c220*/  ISETP.LT.OR P5, PT, R35, 0x11, !P1 ;  /* 0x000000112300780c */ /* 0x000fe20004fa1670 */
[----:B------:R-:W-:Y:S01]  /*c230*/  FMUL R222, R222, UR22 ;  /* 0x00000016dede7c20 */ /* 0x000fe20008400000 */
[----:B------:R-:W-:Y:S01]  /*c240*/  FMUL R221, R221, UR22 ;  /* 0x00000016dddd7c20 */ /* 0x000fe20008400000 */
[----:B------:R-:W-:Y:S01]  /*c250*/  FMUL R220, R220, UR22 ;  /* 0x00000016dcdc7c20 */ /* 0x000fe20008400000 */
[----:B------:R-:W-:Y:S01]  /*c260*/  @!P6 STG.E.U8 desc[UR20][R24.64+0x9], R223 ;  /* 0x000009df1800e986 */ /* 0x000fe2000c101114 */
[----:B------:R-:W-:Y:S01]  /*c270*/  ISETP.LT.OR P6, PT, R35, 0x12, !P1 ;  /* 0x000000122300780c */ /* 0x000fe20004fc1670 */
[----:B------:R-:W-:Y:S01]  /*c280*/  FMUL R219, R219, UR22 ;  /* 0x00000016dbdb7c20 */ /* 0x000fe20008400000 */
[----:B------:R-:W-:Y:S01]  /*c290*/  F2FP.SATFINITE.E4M3.F32.PACK_AB_MERGE_C R33, RZ, R222, RZ ;  /* 0x000000deff21723e */ /* 0x000fe200048070ff */
[----:B--2---:R-:W2:Y:S01]  /*c2a0*/  LDL.LU R227, [R1+0x8] ;  /* 0x0000080001e37983 */ /* 0x004ea20000300800 */
[----:B------:R-:W-:-:S02]  /*c2b0*/  F2FP.SATFINITE.E4M3.F32.PACK_AB_MERGE_C R221, RZ, R221, RZ ;  /* 0x000000ddffdd723e */ /* 0x000fc400048070ff */
[----:B0-----:R-:W-:Y:S01]  /*c2c0*/  F2FP.SATFINITE.E4M3.F32.PACK_AB_MERGE_C R29, RZ, R220, RZ ;  /* 0x000000dcff1d723e */ /* 0x001fe200048070ff */
[----:B------:R-:W3:Y:S04]  /*c2d0*/  LDL.LU R226, [R1+0x4] ;  /* 0x0000040001e27983 */ /* 0x000ee80000300800 */
[----:B------:R-:W4:Y:S01]  /*c2e0*/  LDL.LU R224, [R1] ;  /* 0x0000000001e07983 */ /* 0x000f220000300800 */
[----:B------:R-:W-:-:S03]  /*c2f0*/  F2FP.SATFINITE.E4M3.F32.PACK_AB_MERGE_C R219, RZ, R219, RZ ;  /* 0x000000dbffdb723e */ /* 0x000fc600048070ff */
[----:B------:R-:W-:Y:S01]  /*c300*/  @!P3 STG.E.U8 desc[UR20][R26.64+0x8], R33 ;  /* 0x000008211a00b986 */ /* 0x000fe2000c101114 */
[----:B------:R-:W-:-:S03]  /*c310*/  ISETP.LT.OR P3, PT, R35, 0x11, !P0 ;  /* 0x000000112300780c */ /* 0x000fc60004761670 */
        /* <DEDUP_REMOVED lines=11> */
[----:B------:R-:W-:Y:S01]  /*c3d0*/  FMUL R214, R214, UR22 ;  /* 0x00000016d6d67c20 */ /* 0x000fe20008400000 */
[----:B------:R-:W-:Y:S01]  /*c3e0*/  F2FP.SATFINITE.E4M3.F32.PACK_AB_MERGE_C R217, RZ, R217, RZ ;  /* 0x000000d9ffd9723e */ /* 0x000fe200048070ff */
[----:B------:R-:W-:Y:S01]  /*c3f0*/  FMUL R213, R213, UR22 ;  /* 0x00000016d5d57c20 */ /* 0x000fe20008400000 */
[----:B0-----:R-:W-:Y:S01]  /*c400*/  F2FP.SATFINITE.E4M3.F32.PACK_AB_MERGE_C R29, RZ, R216, RZ ;  /* 0x000000d8ff1d723e */ /* 0x001fe200048070ff */
[----:B------:R-:W-:Y:S01]  /*c410*/  @!P3 STG.E.U8 desc[UR20][R26.64+0x10], R31 ;  /* 0x0000101f1a00b986 */ /* 0x000fe2000c101114 */
[----:B------:R-:W-:-:S02]  /*c420*/  F2FP.SATFINITE.E4M3.F32.PACK_AB_MERGE_C R215, RZ, R215, RZ ;  /* 0x000000d7ffd7723e */ /* 0x000fc400048070ff */
[C---:B------:R-:W-:Y:S01]  /*c430*/  ISETP.LT.OR P3, PT, R35.reuse, 0x19, !P0 ;  /* 0x000000192300780c */ /* 0x040fe20004761670 */
[----:B------:R-:W-:Y:S01]  /*c440*/  @!P4 STG.E.U8 desc[UR20][R26.64+0x11], R217 ;  /* 0x000011d91a00c986 */ /* 0x000fe2000c101114 */
[----:B------:R-:W-:-:S03]  /*c450*/  ISETP.LT.OR P4, PT, R35, 0x1a, !P0 ;  /* 0x0000001a2300780c */ /* 0x000fc60004781670 */
[----:B------:R0:W-:Y:S01]  /*c460*/  @!P5 STG.E.U8 desc[UR20][R24.64+0x18], R29 ;  /* 0x0000181d1800d986 */ /* 0x0001e2000c101114 */
[C---:B------:R-:W-:Y:S01]  /*c470*/  ISETP.LT.OR P5, PT, R35.reuse, 0x21, !P1 ;  /* 0x000000212300780c */ /* 0x040fe20004fa1670 */
[----:B------:R-:W-:Y:S02]  /*c480*/  FMUL R212, R212, UR22 ;  /* 0x00000016d4d47c20 */ /* 0x000fe40008400000 */
[----:B------:R-:W-:Y:S01]  /*c490*/  @!P6 STG.E.U8 desc[UR20][R24.64+0x19], R215 ;  /* 0x000019d71800e986 */ /* 0x000fe2000c101114 */
[----:B------:R-:W-:Y:S01]  /*c4a0*/  ISETP.LT.OR P6, PT, R35, 0x22, !P1 ;  /* 0x000000222300780c */ /* 0x000fe20004fc1670 */
[----:B------:R-:W-:Y:S01]  /*c4b0*/  FMUL R211, R211, UR22 ;  /* 0x00000016d3d37c20 */ /* 0x000fe20008400000 */
[----:B------:R-:W-:Y:S01]  /*c4c0*/  F2FP.SATFINITE.E4M3.F32.PACK_AB_MERGE_C R33, RZ, R214, RZ ;  /* 0x000000d6ff21723e */ /* 0x000fe200048070ff */
[----:B------:R-:W-:Y:S01]  /*c4d0*/  FMUL R210, R210, UR22 ;  /* 0x00000016d2d27c20 */ /* 0x000fe20008400000 */
[----:B------:R-:W-:Y:S01]  /*c4e0*/  F2FP.SATFINITE.E4M3.F32.PACK_AB_MERGE_C R213, RZ, R213, RZ ;  /* 0x000000d5ffd5723e */ /* 0x000fe200048070ff */
[----:B------:R-:W-:Y:S01]  /*c4f0*/  FMUL R209, R209, UR22 ;  /* 0x00000016d1d17c20 */ /* 0x000fe20008400000 */
        /* <DEDUP_REMOVED lines=8> */
[----:B------:R-:W-:-:S03]  /*c580*/  ISETP.LT.OR P5, PT, R35, 0x29, !P1 ;  /* 0x000000292300780c */ /* 0x000fc60004fa1670 */
        /* <DEDUP_REMOVED lines=240> */
[----:B------:R1:W-:Y:S01]  /*d490*/  @!P6 STG.E.U8 desc[UR20][R24.64+0x99], R23 ;  /* 0x000099171800e986 */ /* 0x0003e2000c101114 */
        /* <DEDUP_REMOVED lines=11> */
[----:B------:R0:W-:Y:S01]  /*d550*/  @!P4 STG.E.U8 desc[UR20][R26.64+0x99], R21 ;  /* 0x000099151a00c986 */ /* 0x0001e2000c101114 */
[----:B------:R-:W-:-:S03]  /*d560*/  ISETP.LT.OR P4, PT, R35, 0xa2, !P0 ;  /* 0x000000a22300780c */ /* 0x000fc60004781670 */
[----:B------:R-:W-:Y:S01]  /*d570*/  @!P5 STG.E.U8 desc[UR20][R24.64+0xa0], R29 ;  /* 0x0000a01d1800d986 */ /* 0x000fe2000c101114 */
[----:B------:R-:W-:-:S03]  /*d580*/  ISETP.LT.OR P5, PT, R35, 0xa9, !P1 ;  /* 0x000000a92300780c */ /* 0x000fc60004fa1670 */
[----:B------:R2:W-:Y:S01]  /*d590*/  @!P6 STG.E.U8 desc[UR20][R24.64+0xa1], R19 ;  /* 0x0000a1131800e986 */ /* 0x0005e2000c101114 */
[----:B------:R-:W-:Y:S01]  /*d5a0*/  ISETP.LT.OR P6, PT, R35, 0xaa, !P1 ;  /* 0x000000aa2300780c */ /* 0x000fe20004fc1670 */
[----:B------:R-:W-:Y:S01]  /*d5b0*/  FMUL R15, R15, UR22 ;  /* 0x000000160f0f7c20 */ /* 0x000fe20008400000 */
[----:B-1----:R-:W-:Y:S01]  /*d5c0*/  F2FP.SATFINITE.E4M3.F32.PACK_AB_MERGE_C R23, RZ, R18, RZ ;  /* 0x00000012ff17723e */ /* 0x002fe200048070ff */
[----:B------:R-:W-:Y:S01]  /*d5d0*/  FMUL R14, R14, UR22 ;  /* 0x000000160e0e7c20 */ /* 0x000fe20008400000 */
[----:B------:R-:W-:Y:S01]  /*d5e0*/  F2FP.SATFINITE.E4M3.F32.PACK_AB_MERGE_C R17, RZ, R17, RZ ;  /* 0x00000011ff11723e */ /* 0x000fe200048070ff */
[----:B------:R-:W-:Y:S01]  /*d5f0*/  FMUL R13, R13, UR22 ;  /* 0x000000160d0d7c20 */ /* 0x000fe20008400000 */
[----:B0-----:R-:W-:Y:S01]  /*d600*/  F2FP.SATFINITE.E4M3.F32.PACK_AB_MERGE_C R21, RZ, R16, RZ ;  /* 0x00000010ff15723e */ /* 0x001fe200048070ff */
[----:B------:R-:W-:Y:S01]  /*d610*/  @!P3 STG.E.U8 desc[UR20][R26.64+0xa0], R23 ;  /* 0x0000a0171a00b986 */ /* 0x000fe2000c101114 */
[----:B------:R-:W-:Y:S02]  /*d620*/  F2FP.SATFINITE.E4M3.F32.PACK_AB_MERGE_C R15, RZ, R15, RZ ;  /* 0x0000000fff0f723e */ /* 0x000fe400048070ff */
[C---:B------:R-:W-:Y:S01]  /*d630*/  ISETP.LT.OR P3, PT, R35.reuse, 0xa9, !P0 ;  /* 0x000000a92300780c */ /* 0x040fe20004761670 */
[----:B------:R-:W-:Y:S01]  /*d640*/  @!P4 STG.E.U8 desc[UR20][R26.64+0xa1], R17 ;  /* 0x0000a1111a00c986 */ /* 0x000fe2000c101114 */
[----:B------:R-:W-:-:S03]  /*d650*/  ISETP.LT.OR P4, PT, R35, 0xaa, !P0 ;  /* 0x000000aa2300780c */ /* 0x000fc60004781670 */
[----:B------:R-:W-:Y:S01]  /*d660*/  @!P5 STG.E.U8 desc[UR20][R24.64+0xa8], R21 ;  /* 0x0000a8151800d986 */ /* 0x000fe2000c101114 */
[C---:B------:R-:W-:Y:S01]  /*d670*/  ISETP.LT.OR P5, PT, R35.reuse, 0xb1, !P1 ;  /* 0x000000b12300780c */ /* 0x040fe20004fa1670 */
[----:B------:R-:W-:Y:S02]  /*d680*/  FMUL R12, R12, UR22 ;  /* 0x000000160c0c7c20 */ /* 0x000fe40008400000 */
[----:B------:R0:W-:Y:S01]  /*d690*/  @!P6 STG.E.U8 desc[UR20][R24.64+0xa9], R15 ;  /* 0x0000a90f1800e986 */ /* 0x0001e2000c101114 */
[----:B------:R-:W-:Y:S01]  /*d6a0*/  ISETP.LT.OR P6, PT, R35, 0xb2, !P1 ;  /* 0x000000b22300780c */ /* 0x000fe20004fc1670 */
[----:B------:R-:W-:Y:S01]  /*d6b0*/  FMUL R11, R11, UR22 ;  /* 0x000000160b0b7c20 */ /* 0x000fe20008400000 */
[----:B--2---:R-:W-:Y:S01]  /*d6c0*/  F2FP.SATFINITE.E4M3.F32.PACK_AB_MERGE_C R19, RZ, R14, RZ ;  /* 0x0000000eff13723e */ /* 0x004fe200048070ff */
[----:B------:R-:W2:Y:S01]  /*d6d0*/  LDL.LU R223, [R1+0x18] ;  /* 0x0000180001df7983 */ /* 0x000ea20000300800 */
[----:B------:R-:W-:Y:S02]  /*d6e0*/  F2FP.SATFINITE.E4M3.F32.PACK_AB_MERGE_C R13, RZ, R13, RZ ;  /* 0x0000000dff0d723e */ /* 0x000fe400048070ff */
[----:B------:R-:W-:Y:S01]  /*d6f0*/  F2FP.SATFINITE.E4M3.F32.PACK_AB_MERGE_C R11, RZ, R11, RZ ;  /* 0x0000000bff0b723e */ /* 0x000fe200048070ff */
[----:B------:R-:W-:Y:S01]  /*d700*/  @!P3 STG.E.U8 desc[UR20][R26.64+0xa8], R19 ;  /* 0x0000a8131a00b986 */ /* 0x000fe2000c101114 */
[----:B0-----:R-:W-:-:S03]  /*d710*/  F2FP.SATFINITE.E4M3.F32.PACK_AB_MERGE_C R15, RZ, R12, RZ ;  /* 0x0000000cff0f723e */ /* 0x001fc600048070ff */
[----:B------:R0:W-:Y:S01]  /*d720*/  @!P4 STG.E.U8 desc[UR20][R26.64+0xa9], R13 ;  /* 0x0000a90d1a00c986 */ /* 0x0001e2000c101114 */
[C---:B------:R-:W-:Y:S02]  /*d730*/  ISETP.LT.OR P3, PT, R35.reuse, 0xb1, !P0 ;  /* 0x000000b12300780c */ /* 0x040fe40004761670 */
[C---:B------:R-:W-:Y:S01]  /*d740*/  ISETP.LT.OR P4, PT, R35.reuse, 0xb2, !P0 ;  /* 0x000000b22300780c */ /* 0x040fe20004781670 */
[----:B------:R-:W-:Y:S01]  /*d750*/  @!P5 STG.E.U8 desc[UR20][R24.64+0xb0], R15 ;  /* 0x0000b00f1800d986 */ /* 0x000fe2000c101114 */
[----:B------:R-:W-:Y:S01]  /*d760*/  ISETP.LT.OR P5, PT, R35, 0xb9, !P1 ;  /* 0x000000b92300780c */ /* 0x000fe20004fa1670 */
[----:B------:R-:W-:Y:S01]  /*d770*/  FMUL R10, R10, UR22 ;  /* 0x000000160a0a7c20 */ /* 0x000fe20008400000 */
[----:B------:R-:W-:Y:S01]  /*d780*/  FMUL R9, R9, UR22 ;  /* 0x0000001609097c20 */ /* 0x000fe20008400000 */
[----:B------:R-:W2:Y:S01]  /*d790*/  LDL.LU R222, [R1+0x14] ;  /* 0x0000140001de7983 */ /* 0x000ea20000300800 */
[----:B------:R-:W-:-:S03]  /*d7a0*/  FMUL R8, R8, UR22 ;  /* 0x0000001608087c20 */ /* 0x000fc60008400000 */
[----:B------:R-:W2:Y:S01]  /*d7b0*/  LDL.LU R220, [R1+0x10] ;  /* 0x0000100001dc7983 */ /* 0x000ea20000300800 */
[----:B------:R-:W-:-:S03]  /*d7c0*/  F2FP.SATFINITE.E4M3.F32.PACK_AB_MERGE_C R17, RZ, R10, RZ ;  /* 0x0000000aff11723e */ /* 0x000fc600048070ff */
[----:B------:R-:W2:Y:S01]  /*d7d0*/  LDL.LU R221, [R1+0xc] ;  /* 0x00000c0001dd7983 */ /* 0x000ea20000300800 */
[----:B------:R-:W-:Y:S01]  /*d7e0*/  F2FP.SATFINITE.E4M3.F32.PACK_AB_MERGE_C R9, RZ, R9, RZ ;  /* 0x00000009ff09723e */ /* 0x000fe200048070ff */
[----:B------:R-:W-:Y:S01]  /*d7f0*/  FMUL R7, R7, UR22 ;  /* 0x0000001607077c20 */ /* 0x000fe20008400000 */
[----:B0-----:R-:W-:Y:S01]  /*d800*/  F2FP.SATFINITE.E4M3.F32.PACK_AB_MERGE_C R13, RZ, R8, RZ ;  /* 0x00000008ff0d723e */ /* 0x001fe200048070ff */
[----:B------:R0:W-:Y:S01]  /*d810*/  @!P6 STG.E.U8 desc[UR20][R24.64+0xb1], R11 ;  /* 0x0000b10b1800e986 */ /* 0x0001e2000c101114 */
[----:B------:R-:W-:Y:S01]  /*d820*/  ISETP.LT.OR P6, PT, R35, 0xba, !P1 ;  /* 0x000000ba2300780c */ /* 0x000fe20004fc1670 */
[----:B-----5:R-:W-:Y:S01]  /*d830*/  FMUL R2, R2, UR22 ;  /* 0x0000001602027c20 */ /* 0x020fe20008400000 */
[----:B------:R-:W-:Y:S01]  /*d840*/  F2FP.SATFINITE.E4M3.F32.PACK_AB_MERGE_C R7, RZ, R7, RZ ;  /* 0x00000007ff07723e */ /* 0x000fe200048070ff */
[----:B------:R-:W-:Y:S01]  /*d850*/  @!P3 STG.E.U8 desc[UR20][R26.64+0xb0], R17 ;  /* 0x0000b0111a00b986 */ /* 0x000fe2000c101114 */
[----:B------:R-:W-:Y:S01]  /*d860*/  FMUL R3, R3, UR22 ;  /* 0x0000001603037c20 */ /* 0x000fe20008400000 */
[----:B------:R-:W-:Y:S01]  /*d870*/  FMUL R4, R4, UR22 ;  /* 0x0000001604047c20 */ /* 0x000fe20008400000 */
[C---:B------:R-:W-:Y:S01]  /*d880*/  ISETP.LT.OR P3, PT, R35.reuse, 0xb9, !P0 ;  /* 0x000000b92300780c */ /* 0x040fe20004761670 */
[----:B------:R1:W-:Y:S01]  /*d890*/  @!P4 STG.E.U8 desc[UR20][R26.64+0xb1], R9 ;  /* 0x0000b1091a00c986 */ /* 0x0003e2000c101114 */
[----:B------:R-:W-:Y:S01]  /*d8a0*/  ISETP.LT.OR P4, PT, R35, 0xba, !P0 ;  /* 0x000000ba2300780c */ /* 0x000fe20004781670 */
[----:B------:R-:W-:Y:S01]  /*d8b0*/  FMUL R6, R6, UR22 ;  /* 0x0000001606067c20 */ /* 0x000fe20008400000 */
[----:B------:R-:W-:Y:S01]  /*d8c0*/  FMUL R5, R5, UR22 ;  /* 0x0000001605057c20 */ /* 0x000fe20008400000 */
[----:B------:R3:W-:Y:S01]  /*d8d0*/  @!P5 STG.E.U8 desc[UR20][R24.64+0xb8], R13 ;  /* 0x0000b80d1800d986 */ /* 0x0007e2000c101114 */
[----:B------:R-:W-:Y:S01]  /*d8e0*/  ISETP.LT.OR P5, PT, R35, 0xc1, !P1 ;  /* 0x000000c12300780c */ /* 0x000fe20004fa1670 */
[----:B------:R-:W-:Y:S01]  /*d8f0*/  FMUL R0, R0, UR22 ;  /* 0x0000001600007c20 */ /* 0x000fe20008400000 */
[----:B0-----:R-:W-:Y:S01]  /*d900*/  F2FP.SATFINITE.E4M3.F32.PACK_AB_MERGE_C R11, RZ, R6, RZ ;  /* 0x00000006ff0b723e */ /* 0x001fe200048070ff */
[----:B------:R-:W2:Y:S01]  /*d910*/  LDL.LU R225, [R1+0x1c] ;  /* 0x00001c0001e17983 */ /* 0x000ea20000300800 */
[----:B------:R-:W-:-:S03]  /*d920*/  F2FP.SATFINITE.E4M3.F32.PACK_AB_MERGE_C R5, RZ, R5, RZ ;  /* 0x00000005ff05723e */ /* 0x000fc600048070ff */
[----:B------:R0:W-:Y:S01]  /*d930*/  @!P6 STG.E.U8 desc[UR20][R24.64+0xb9], R7 ;  /* 0x0000b9071800e986 */ /* 0x0001e2000c101114 */
[----:B-1----:R-:W-:Y:S01]  /*d940*/  F2FP.SATFINITE.E4M3.F32.PACK_AB_MERGE_C R9, RZ, R4, RZ ;  /* 0x00000004ff09723e */ /* 0x002fe200048070ff */
[----:B------:R-:W-:Y:S01]  /*d950*/  FMUL R4, R227, UR22 ;  /* 0x00000016e3047c20 */ /* 0x000fe20008400000 */
[C---:B------:R-:W-:Y:S01]  /*d960*/  ISETP.LT.OR P6, PT, R35.reuse, 0xc2, !P1 ;  /* 0x000000c22300780c */ /* 0x040fe20004fc1670 */
[----:B------:R-:W-:Y:S01]  /*d970*/  @!P3 STG.E.U8 desc[UR20][R26.64+0xb8], R11 ;  /* 0x0000b80b1a00b986 */ /* 0x000fe2000c101114 */
[----:B---3--:R-:W-:Y:S01]  /*d980*/  F2FP.SATFINITE.E4M3.F32.PACK_AB_MERGE_C R13, RZ, R2, RZ ;  /* 0x00000002ff0d723e */ /* 0x008fe200048070ff */
[----:B----4-:R-:W-:Y:S01]  /*d990*/  FMUL R2, R224, UR22 ;  /* 0x00000016e0027c20 */ /* 0x010fe20008400000 */
[----:B------:R-:W-:Y:S01]  /*d9a0*/  ISETP.LT.OR P3, PT, R35, 0xc1, !P0 ;  /* 0x000000c12300780c */ /* 0x000fe20004761670 */
[----:B------:R-:W3:Y:S01]  /*d9b0*/  LDL.LU R224, [R1+0x20] ;  /* 0x0000200001e07983 */ /* 0x000ee20000300800 */
[----:B0-----:R-:W-:Y:S01]  /*d9c0*/  F2FP.SATFINITE.E4M3.F32.PACK_AB_MERGE_C R7, RZ, R3, RZ ;  /* 0x00000003ff07723e */ /* 0x001fe200048070ff */
[----:B------:R-:W-:-:S02]  /*d9d0*/  FMUL R3, R226, UR22 ;  /* 0x00000016e2037c20 */ /* 0x000fc40008400000 */
[----:B------:R0:W-:Y:S01]  /*d9e0*/  @!P4 STG.E.U8 desc[UR20][R26.64+0xb9], R5 ;  /* 0x0000b9051a00c986 */ /* 0x0001e2000c101114 */
[----:B------:R-:W-:-:S03]  /*d9f0*/  ISETP.LT.OR P4, PT, R35, 0xc2, !P0 ;  /* 0x000000c22300780c */ /* 0x000fc60004781670 */
[----:B------:R-:W4:Y:S04]  /*da00*/  LDL.LU R226, [R1+0x24] ;  /* 0x0000240001e27983 */ /* 0x000f280000300800 */
[----:B------:R-:W4:Y:S04]  /*da10*/  LDL.LU R227, [R1+0x28] ;  /* 0x0000280001e37983 */ /* 0x000f280000300800 */
[----:B------:R-:W-:Y:S01]  /*da20*/  @!P5 STG.E.U8 desc[UR20][R24.64+0xc0], R9 ;  /* 0x0000c0091800d986 */ /* 0x000fe2000c101114 */
[C---:B------:R-:W-:Y:S02]  /*da30*/  ISETP.LT.OR P5, PT, R35.reuse, 0xc9, !P1 ;  /* 0x000000c92300780c */ /* 0x040fe40004fa1670 */
[----:B0-----:R-:W-:Y:S01]  /*da40*/  F2FP.SATFINITE.E4M3.F32.PACK_AB_MERGE_C R5, RZ, R0, RZ ;  /* 0x00000000ff05723e */ /* 0x001fe200048070ff */
[----:B------:R0:W-:Y:S01]  /*da50*/  @!P6 STG.E.U8 desc[UR20][R24.64+0xc1], R7 ;  /* 0x0000c1071800e986 */ /* 0x0001e2000c101114 */
[----:B------:R-:W-:-:S03]  /*da60*/  ISETP.LT.OR P6, PT, R35, 0xca, !P1 ;  /* 0x000000ca2300780c */ /* 0x000fc60004fc1670 */
[----:B------:R-:W-:Y:S01]  /*da70*/  @!P3 STG.E.U8 desc[UR20][R26.64+0xc0], R13 ;  /* 0x0000c00d1a00b986 */ /* 0x000fe2000c101114 */
[----:B------:R-:W-:-:S03]  /*da80*/  ISETP.LT.OR P3, PT, R35, 0xc9, !P0 ;  /* 0x000000c92300780c */ /* 0x000fc60004761670 */
[----:B------:R1:W-:Y:S01]  /*da90*/  @!P4 STG.E.U8 desc[UR20][R26.64+0xc1], R5 ;  /* 0x0000c1051a00c986 */ /* 0x0003e2000c101114 */
[----:B0-----:R-:W-:Y:S02]  /*daa0*/  F2FP.SATFINITE.E4M3.F32.PACK_AB_MERGE_C R7, RZ, R2, RZ ;  /* 0x00000002ff07723e */ /* 0x001fe400048070ff */
[----:B------:R-:W-:-:S03]  /*dab0*/  ISETP.LT.OR P4, PT, R35, 0xca, !P0 ;  /* 0x000000ca2300780c */ /* 0x000fc60004781670 */
[----:B------:R0:W-:Y:S01]  /*dac0*/  @!P5 STG.E.U8 desc[UR20][R24.64+0xc8], R7 ;  /* 0x0000c8071800d986 */ /* 0x0001e2000c101114 */
[----:B------:R-:W-:Y:S02]  /*dad0*/  ISETP.LT.OR P5, PT, R35, 0xd1, !P1 ;  /* 0x000000d12300780c */ /* 0x000fe40004fa1670 */
[----:B------:R-:W-:Y:S02]  /*dae0*/  F2FP.SATFINITE.E4M3.F32.PACK_AB_MERGE_C R9, RZ, R3, RZ ;  /* 0x00000003ff09723e */ /* 0x000fe400048070ff */
[----:B------:R-:W-:-:S03]  /*daf0*/  F2FP.SATFINITE.E4M3.F32.PACK_AB_MERGE_C R11, RZ, R4, RZ ;  /* 0x00000004ff0b723e */ /* 0x000fc600048070ff */
[----:B------:R0:W-:Y:S04]  /*db00*/  @!P6 STG.E.U8 desc[UR20][R24.64+0xc9], R9 ;  /* 0x0000c9091800e986 */ /* 0x0001e8000c101114 */
[----:B------:R-:W-:Y:S01]  /*db10*/  @!P3 STG.E.U8 desc[UR20][R26.64+0xc8], R11 ;  /* 0x0000c80b1a00b986 */ /* 0x000fe2000c101114 */
[----:B--2---:R-:W-:Y:S01]  /*db20*/  FMUL R2, R220, UR22 ;  /* 0x00000016dc027c20 */ /* 0x004fe20008400000 */
[----:B------:R-:W-:Y:S02]  /*db30*/  FMUL R0, R221, UR22 ;  /* 0x00000016dd007c20 */ /* 0x000fe40008400000 */
[----:B------:R-:W2:Y:S03]  /*db40*/  LDL.LU R221, [R1+0x2c] ;  /* 0x00002c0001dd7983 */ /* 0x000ea60000300800 */
[----:B-1----:R-:W-:Y:S01]  /*db50*/  F2FP.SATFINITE.E4M3.F32.PACK_AB_MERGE_C R5, RZ, R0, RZ ;  /* 0x00000000ff05723e */ /* 0x002fe200048070ff */
[----:B------:R-:W2:Y:S01]  /*db60*/  LDL.LU R220, [R1+0x30] ;  /* 0x0000300001dc7983 */ /* 0x000ea20000300800 */
[----:B------:R-:W-:Y:S01]  /*db70*/  FMUL R0, R223, UR22 ;  /* 0x00000016df007c20 */ /* 0x000fe20008400000 */
[----:B------:R-:W-:Y:S01]  /*db80*/  FMUL R3, R222, UR22 ;  /* 0x00000016de037c20 */ /* 0x000fe20008400000 */
[----:B0-----:R-:W-:Y:S01]  /*db90*/  F2FP.SATFINITE.E4M3.F32.PACK_AB_MERGE_C R7, RZ, R2, RZ ;  /* 0x00000002ff07723e */ /* 0x001fe200048070ff */
[----:B------:R-:W2:Y:S02]  /*dba0*/  LDL.LU R222, [R1+0x34] ;  /* 0x0000340001de7983 */ /* 0x000ea40000300800 */
[----:B------:R-:W-:-:S02]  /*dbb0*/  F2FP.SATFINITE.E4M3.F32.PACK_AB_MERGE_C R13, RZ, R0, RZ ;  /* 0x00000000ff0d723e */ /* 0x000fc400048070ff */
[----:B------:R-:W2:Y:S01]  /*dbc0*/  LDL.LU R223, [R1+0x38] ;  /* 0x0000380001df7983 */ /* 0x000ea20000300800 */
[----:B------:R-:W-:Y:S01]  /*dbd0*/  F2FP.SATFINITE.E4M3.F32.PACK_AB_MERGE_C R9, RZ, R3, RZ ;  /* 0x00000003ff09723e */ /* 0x000fe200048070ff */
[----:B------:R-:W-:Y:S02]  /*dbe0*/  FMUL R2, R225, UR22 ;  /* 0x00000016e1027c20 */ /* 0x000fe40008400000 */
[----:B------:R-:W2:Y:S04]  /*dbf0*/  LDL.LU R225, [R1+0x3c] ;  /* 0x00003c0001e17983 */ /* 0x000ea80000300800 */
[----:B------:R-:W-:Y:S01]  /*dc00*/  @!P4 STG.E.U8 desc[UR20][R26.64+0xc9], R5 ;  /* 0x0000c9051a00c986 */ /* 0x000fe2000c101114 */
[----:B---3--:R-:W-:-:S03]  /*dc10*/  FMUL R0, R224, UR22 ;  /* 0x00000016e0007c20 */ /* 0x008fc60008400000 */
[----:B------:R0:W-:Y:S04]  /*dc20*/  @!P5 STG.E.U8 desc[UR20][R24.64+0xd0], R7 ;  /* 0x0000d0071800d986 */ /* 0x0001e8000c101114 */
[----:B------:R-:W3:Y:S01]  /*dc30*/  LDL.LU R224, [R1+0x40] ;  /* 0x0000400001e07983 */ /* 0x000ee20000300800 */
[----:B----4-:R-:W-:-:S03]  /*dc40*/  FMUL R3, R226, UR22 ;  /* 0x00000016e2037c20 */ /* 0x010fc60008400000 */
[----:B------:R-:W4:Y:S01]  /*dc50*/  LDL.LU R226, [R1+0x44] ;  /* 0x0000440001e27983 */ /* 0x000f220000300800 */
[----:B0-----:R-:W-:Y:S01]  /*dc60*/  F2FP.SATFINITE.E4M3.F32.PACK_AB_MERGE_C R7, RZ, R0, RZ ;  /* 0x00000000ff07723e */ /* 0x001fe200048070ff */
[----:B------:R-:W-:Y:S02]  /*dc70*/  FMUL R0, R227, UR22 ;  /* 0x00000016e3007c20 */ /* 0x000fe40008400000 */
[----:B------:R-:W4:Y:S01]  /*dc80*/  LDL.LU R227, [R1+0x48] ;  /* 0x0000480001e37983 */ /* 0x000f220000300800 */
[C---:B------:R-:W-:Y:S02]  /*dc90*/  ISETP.LT.OR P6, PT, R35.reuse, 0xd2, !P1 ;  /* 0x000000d22300780c */ /* 0x040fe40004fc1670 */
[C---:B------:R-:W-:Y:S01]  /*dca0*/  ISETP.LT.OR P4, PT, R35.reuse, 0xd2, !P0 ;  /* 0x000000d22300780c */ /* 0x040fe20004781670 */
[----:B------:R-:W4:Y:S01]  /*dcb0*/  LDL.LU R219, [R1+0x4c] ;  /* 0x00004c0001db7983 */ /* 0x000f220000300800 */
[----:B------:R-:W-:Y:S02]  /*dcc0*/  F2FP.SATFINITE.E4M3.F32.PACK_AB_MERGE_C R5, RZ, R2, RZ ;  /* 0x00000002ff05723e */ /* 0x000fe400048070ff */
[----:B------:R-:W-:-:S02]  /*dcd0*/  ISETP.LT.OR P3, PT, R35, 0xd1, !P0 ;  /* 0x000000d12300780c */ /* 0x000fc40004761670 */
[----:B------:R-:W-:Y:S02]  /*dce0*/  ISETP.LT.OR P5, PT, R35, 0xd9, !P1 ;  /* 0x000000d92300780c */ /* 0x000fe40004fa1670 */
[----:B------:R-:W-:-:S03]  /*dcf0*/  F2FP.SATFINITE.E4M3.F32.PACK_AB_MERGE_C R11, RZ, R0, RZ ;  /* 0x00000000ff0b723e */ /* 0x000fc600048070ff */
[----:B------:R0:W-:Y:S01]  /*dd00*/  @!P6 STG.E.U8 desc[UR20][R24.64+0xd1], R9 ;  /* 0x0000d1091800e986 */ /* 0x0001e2000c101114 */
[----:B------:R-:W-:-:S03]  /*dd10*/  ISETP.LT.OR P6, PT, R35, 0xda, !P1 ;  /* 0x000000da2300780c */ /* 0x000fc60004fc1670 */
[----:B------:R1:W-:Y:S01]  /*dd20*/  @!P4 STG.E.U8 desc[UR20][R26.64+0xd1], R5 ;  /* 0x0000d1051a00c986 */ /* 0x0003e2000c101114 */
[----:B------:R-:W-:-:S03]  /*dd30*/  ISETP.LT.OR P4, PT, R35, 0xda, !P0 ;  /* 0x000000da2300780c */ /* 0x000fc60004781670 */
[----:B------:R-:W-:Y:S01]  /*dd40*/  @!P3 STG.E.U8 desc[UR20][R26.64+0xd0], R13 ;  /* 0x0000d00d1a00b986 */ /* 0x000fe2000c101114 */
[----:B0-----:R-:W-:-:S03]  /*dd50*/  F2FP.SATFINITE.E4M3.F32.PACK_AB_MERGE_C R9, RZ, R3, RZ ;  /* 0x00000003ff09723e */ /* 0x001fc600048070ff */
[----:B------:R0:W-:Y:S04]  /*dd60*/  @!P5 STG.E.U8 desc[UR20][R24.64+0xd8], R7 ;  /* 0x0000d8071800d986 */ /* 0x0001e8000c101114 */
[----:B------:R0:W-:Y:S01]  /*dd70*/  @!P6 STG.E.U8 desc[UR20][R24.64+0xd9], R9 ;  /* 0x0000d9091800e986 */ /* 0x0001e2000c101114 */
[----:B--2---:R-:W-:-:S03]  /*dd80*/  FMUL R0, R221, UR22 ;  /* 0x00000016dd007c20 */ /* 0x004fc60008400000 */
[----:B------:R-:W2:Y:S01]  /*dd90*/  LDL.LU R221, [R1+0x50] ;  /* 0x0000500001dd7983 */ /* 0x000ea20000300800 */
[----:B------:R-:W-:-:S03]  /*dda0*/  FMUL R2, R220, UR22 ;  /* 0x00000016dc027c20 */ /* 0x000fc60008400000 */
[----:B------:R-:W2:Y:S01]  /*ddb0*/  LDL.LU R220, [R1+0x54] ;  /* 0x0000540001dc7983 */ /* 0x000ea20000300800 */
[----:B-1----:R-:W-:Y:S01]  /*ddc0*/  F2FP.SATFINITE.E4M3.F32.PACK_AB_MERGE_C R5, RZ, R0, RZ ;  /* 0x00000000ff05723e */ /* 0x002fe200048070ff */
[----:B------:R-:W-:Y:S02]  /*ddd0*/  FMUL R3, R222, UR22 ;  /* 0x00000016de037c20 */ /* 0x000fe40008400000 */
[----:B------:R-:W2:Y:S01]  /*dde0*/  LDL.LU R222, [R1+0x58] ;  /* 0x0000580001de7983 */ /* 0x000ea20000300800 */
[----:B0-----:R-:W-:Y:S01]  /*ddf0*/  F2FP.SATFINITE.E4M3.F32.PACK_AB_MERGE_C R7, RZ, R2, RZ ;  /* 0x00000002ff07723e */ /* 0x001fe200048070ff */
[----:B------:R-:W-:Y:S01]  /*de00*/  FMUL R4, R223, UR22 ;  /* 0x00000016df047c20 */ /* 0x000fe20008400000 */
[----:B------:R-:W-:Y:S01]  /*de10*/  F2FP.SATFINITE.E4M3.F32.PACK_AB_MERGE_C R9, RZ, R3, RZ ;  /* 0x00000003ff09723e */ /* 0x000fe200048070ff */
[----:B------:R-:W2:Y:S01]  /*de20*/  LDL.LU R223, [R1+0x5c] ;  /* 0x00005c0001df7983 */ /* 0x000ea20000300800 */
[----:B------:R-:W-:-:S03]  /*de30*/  FMUL R0, R225, UR22 ;  /* 0x00000016e1007c20 */ /* 0x000fc60008400000 */
[----:B------:R0:W-:Y:S04]  /*de40*/  @!P4 STG.E.U8 desc[UR20][R26.64+0xd9], R5 ;  /* 0x0000d9051a00c986 */ /* 0x0001e8000c101114 */
[----:B------:R-:W2:Y:S01]  /*de50*/  LDL.LU R225, [R1+0x60] ;  /* 0x0000600001e17983 */ /* 0x000ea20000300800 */
[----:B0-----:R-:W-:Y:S01]  /*de60*/  F2FP.SATFINITE.E4M3.F32.PACK_AB_MERGE_C R5, RZ, R0, RZ ;  /* 0x00000000ff05723e */ /* 0x001fe200048070ff */
[----:B---3--:R-:W-:Y:S02]  /*de70*/  FMUL R2, R224, UR22 ;  /* 0x00000016e0027c20 */ /* 0x008fe40008400000 */
[----:B------:R-:W3:Y:S01]  /*de80*/  LDL.LU R224, [R1+0x64] ;  /* 0x0000640001e07983 */ /* 0x000ee20000300800 */
[----:B----4-:R-:W-:-:S03]  /*de90*/  FMUL R3, R226, UR22 ;  /* 0x00000016e2037c20 */ /* 0x010fc60008400000 */
[----:B------:R-:W4:Y:S01]  /*dea0*/  LDL.LU R226, [R1+0x68] ;  /* 0x0000680001e27983 */ /* 0x000f220000300800 */
[----:B------:R-:W-:-:S03]  /*deb0*/  FMUL R0, R227, UR22 ;  /* 0x00000016e3007c20 */ /* 0x000fc60008400000 */
[----:B------:R-:W4:Y:S01]  /*dec0*/  LDL.LU R227, [R1+0x6c] ;  /* 0x00006c0001e37983 */ /* 0x000f220000300800 */
[C---:B------:R-:W-:Y:S02]  /*ded0*/  ISETP.LT.OR P3, PT, R35.reuse, 0xd9, !P0 ;  /* 0x000000d92300780c */ /* 0x040fe40004761670 */
[C---:B------:R-:W-:Y:S02]  /*dee0*/  ISETP.LT.OR P5, PT, R35.reuse, 0xe1, !P1 ;  /* 0x000000e12300780c */ /* 0x040fe40004fa1670 */
[C---:B------:R-:W-:Y:S02]  /*def0*/  ISETP.LT.OR P6, PT, R35.reuse, 0xe2, !P1 ;  /* 0x000000e22300780c */ /* 0x040fe40004fc1670 */
[----:B------:R-:W-:-:S07]  /*df00*/  ISETP.LT.OR P4, PT, R35, 0xe2, !P0 ;  /* 0x000000e22300780c */ /* 0x000fce0004781670 */
[----:B------:R-:W-:Y:S01]  /*df10*/  @!P3 STG.E.U8 desc[UR20][R26.64+0xd8], R11 ;  /* 0x0000d80b1a00b986 */ /* 0x000fe2000c101114 */
[----:B------:R-:W-:-:S03]  /*df20*/  ISETP.LT.OR P3, PT, R35, 0xe1, !P0 ;  /* 0x000000e12300780c */ /* 0x000fc60004761670 */
[----:B------:R0:W-:Y:S01]  /*df30*/  @!P5 STG.E.U8 desc[UR20][R24.64+0xe0], R7 ;  /* 0x0000e0071800d986 */ /* 0x0001e2000c101114 */
[----:B------:R-:W-:-:S03]  /*df40*/  ISETP.LT.OR P5, PT, R35, 0xe9, !P1 ;  /* 0x000000e92300780c */ /* 0x000fc60004fa1670 */
[----:B------:R1:W-:Y:S01]  /*df50*/  @!P6 STG.E.U8 desc[UR20][R24.64+0xe1], R9 ;  /* 0x0000e1091800e986 */ /* 0x0003e2000c101114 */
[----:B------:R-:W-:Y:S02]  /*df60*/  ISETP.LT.OR P6, PT, R35, 0xea, !P1 ;  /* 0x000000ea2300780c */ /* 0x000fe40004fc1670 */
[----:B------:R-:W-:Y:S01]  /*df70*/  F2FP.SATFINITE.E4M3.F32.PACK_AB_MERGE_C R13, RZ, R4, RZ ;  /* 0x00000004ff0d723e */ /* 0x000fe200048070ff */
[----:B------:R1:W-:Y:S01]  /*df80*/  @!P4 STG.E.U8 desc[UR20][R26.64+0xe1], R5 ;  /* 0x0000e1051a00c986 */ /* 0x0003e2000c101114 */
[----:B0-----:R-:W-:-:S03]  /*df90*/  F2FP.SATFINITE.E4M3.F32.PACK_AB_MERGE_C R7, RZ, R2, RZ ;  /* 0x00000002ff07723e */ /* 0x001fc600048070ff */
[----:B------:R-:W-:Y:S01]  /*dfa0*/  @!P3 STG.E.U8 desc[UR20][R26.64+0xe0], R13 ;  /* 0x0000e00d1a00b986 */ /* 0x000fe2000c101114 */
[----:B-1----:R-:W-:-:S03]  /*dfb0*/  F2FP.SATFINITE.E4M3.F32.PACK_AB_MERGE_C R9, RZ, R3, RZ ;  /* 0x00000003ff09723e */ /* 0x002fc600048070ff */
[----:B------:R0:W-:Y:S01]  /*dfc0*/  @!P5 STG.E.U8 desc[UR20][R24.64+0xe8], R7 ;  /* 0x0000e8071800d986 */ /* 0x0001e2000c101114 */
[C---:B------:R-:W-:Y:S02]  /*dfd0*/  ISETP.LT.OR P3, PT, R35.reuse, 0xe9, !P0 ;  /* 0x000000e92300780c */ /* 0x040fe40004761670 */
[C---:B------:R-:W-:Y:S01]  /*dfe0*/  ISETP.LT.OR P4, PT, R35.reuse, 0xea, !P0 ;  /* 0x000000ea2300780c */ /* 0x040fe20004781670 */
[----:B------:R1:W-:Y:S01]  /*dff0*/  @!P6 STG.E.U8 desc[UR20][R24.64+0xe9], R9 ;  /* 0x0000e9091800e986 */ /* 0x0003e2000c101114 */
[----:B------:R-:W-:Y:S01]  /*e000*/  ISETP.LT.OR P5, PT, R35, 0xf1, !P1 ;  /* 0x000000f12300780c */ /* 0x000fe20004fa1670 */
[----:B------:R-:W-:Y:S01]  /*e010*/  FMUL R2, R219, UR22 ;  /* 0x00000016db027c20 */ /* 0x000fe20008400000 */
[----:B------:R-:W-:Y:S02]  /*e020*/  ISETP.LT.OR P6, PT, R35, 0xf2, !P1 ;  /* 0x000000f22300780c */ /* 0x000fe40004fc1670 */
[----:B------:R-:W-:Y:S02]  /*e030*/  F2FP.SATFINITE.E4M3.F32.PACK_AB_MERGE_C R11, RZ, R0, RZ ;  /* 0x00000000ff0b723e */ /* 0x000fe400048070ff */
[----:B------:R-:W-:-:S03]  /*e040*/  F2FP.SATFINITE.E4M3.F32.PACK_AB_MERGE_C R5, RZ, R2, RZ ;  /* 0x00000002ff05723e */ /* 0x000fc600048070ff */
[----:B------:R-:W-:Y:S01]  /*e050*/  @!P3 STG.E.U8 desc[UR20][R26.64+0xe8], R11 ;  /* 0x0000e80b1a00b986 */ /* 0x000fe2000c101114 */
[----:B------:R-:W-:-:S03]  /*e060*/  ISETP.LT.OR P3, PT, R35, 0xf1, !P0 ;  /* 0x000000f12300780c */ /* 0x000fc60004761670 */
[----:B------:R-:W-:Y:S01]  /*e070*/  @!P4 STG.E.U8 desc[UR20][R26.64+0xe9], R5 ;  /* 0x0000e9051a00c986 */ /* 0x000fe2000c101114 */
[C---:B------:R-:W-:Y:S02]  /*e080*/  ISETP.LT.OR P4, PT, R35.reuse, 0xf9, !P1 ;  /* 0x000000f92300780c */ /* 0x040fe40004f81670 */
[----:B------:R-:W-:Y:S01]  /*e090*/  ISETP.LT.OR P1, PT, R35, 0xfa, !P1 ;  /* 0x000000fa2300780c */ /* 0x000fe20004f21670 */
[----:B--2---:R-:W-:Y:S01]  /*e0a0*/  FMUL R0, R221, UR22 ;  /* 0x00000016dd007c20 */ /* 0x004fe20008400000 */
[----:B------:R-:W-:-:S04]  /*e0b0*/  FMUL R3, R220, UR22 ;  /* 0x00000016dc037c20 */ /* 0x000fc80008400000 */
[----:B0-----:R-:W-:Y:S02]  /*e0c0*/  F2FP.SATFINITE.E4M3.F32.PACK_AB_MERGE_C R7, RZ, R0, RZ ;  /* 0x00000000ff07723e */ /* 0x001fe400048070ff */
[----:B-1----:R-:W-:Y:S01]  /*e0d0*/  F2FP.SATFINITE.E4M3.F32.PACK_AB_MERGE_C R9, RZ, R3, RZ ;  /* 0x00000003ff09723e */ /* 0x002fe200048070ff */
[----:B------:R-:W-:Y:S02]  /*e0e0*/  FMUL R0, R222, UR22 ;  /* 0x00000016de007c20 */ /* 0x000fe40008400000 */
[----:B------:R0:W-:Y:S01]  /*e0f0*/  @!P5 STG.E.U8 desc[UR20][R24.64+0xf0], R7 ;  /* 0x0000f0071800d986 */ /* 0x0001e2000c101114 */
[----:B------:R-:W-:-:S03]  /*e100*/  ISETP.LT.OR P5, PT, R35, 0xf2, !P0 ;  /* 0x000000f22300780c */ /* 0x000fc600047a1670 */
[----:B------:R1:W-:Y:S01]  /*e110*/  @!P6 STG.E.U8 desc[UR20][R24.64+0xf1], R9 ;  /* 0x0000f1091800e986 */ /* 0x0003e2000c101114 */
[----:B------:R-:W-:Y:S02]  /*e120*/  ISETP.LT.OR P6, PT, R35, 0xf9, !P0 ;  /* 0x000000f92300780c */ /* 0x000fe400047c1670 */
[----:B------:R-:W-:Y:S01]  /*e130*/  F2FP.SATFINITE.E4M3.F32.PACK_AB_MERGE_C R13, RZ, R0, RZ ;  /* 0x00000000ff0d723e */ /* 0x000fe200048070ff */
[----:B------:R-:W-:Y:S01]  /*e140*/  FMUL R0, R223, UR22 ;  /* 0x00000016df007c20 */ /* 0x000fe20008400000 */
[----:B------:R-:W-:Y:S01]  /*e150*/  ISETP.LT.OR P0, PT, R35, 0xfa, !P0 ;  /* 0x000000fa2300780c */ /* 0x000fe20004701670 */
[----:B------:R-:W-:-:S03]  /*e160*/  FMUL R2, R225, UR22 ;  /* 0x00000016e1027c20 */ /* 0x000fc60008400000 */
[----:B0-----:R-:W-:Y:S02]  /*e170*/  F2FP.SATFINITE.E4M3.F32.PACK_AB_MERGE_C R7, RZ, R0, RZ ;  /* 0x00000000ff07723e */ /* 0x001fe400048070ff */
[----:B-1----:R-:W-:Y:S01]  /*e180*/  F2FP.SATFINITE.E4M3.F32.PACK_AB_MERGE_C R9, RZ, R2, RZ ;  /* 0x00000002ff09723e */ /* 0x002fe200048070ff */
[----:B---3--:R-:W-:Y:S01]  /*e190*/  FMUL R3, R224, UR22 ;  /* 0x00000016e0037c20 */ /* 0x008fe20008400000 */
[----:B----4-:R-:W-:Y:S01]  /*e1a0*/  FMUL R4, R226, UR22 ;  /* 0x00000016e2047c20 */ /* 0x010fe20008400000 */
[----:B------:R-:W-:-:S03]  /*e1b0*/  FMUL R5, R227, UR22 ;  /* 0x00000016e3057c20 */ /* 0x000fc60008400000 */
[----:B------:R-:W-:Y:S02]  /*e1c0*/  F2FP.SATFINITE.E4M3.F32.PACK_AB_MERGE_C R3, RZ, R3, RZ ;  /* 0x00000003ff03723e */ /* 0x000fe400048070ff */
[----:B------:R-:W-:Y:S02]  /*e1d0*/  F2FP.SATFINITE.E4M3.F32.PACK_AB_MERGE_C R11, RZ, R4, RZ ;  /* 0x00000004ff0b723e */ /* 0x000fe400048070ff */
[----:B------:R-:W-:Y:S01]  /*e1e0*/  F2FP.SATFINITE.E4M3.F32.PACK_AB_MERGE_C R5, RZ, R5, RZ ;  /* 0x00000005ff05723e */ /* 0x000fe200048070ff */
[----:B------:R0:W-:Y:S04]  /*e1f0*/  @!P3 STG.E.U8 desc[UR20][R26.64+0xf0], R13 ;  /* 0x0000f00d1a00b986 */ /* 0x0001e8000c101114 */
[----:B------:R0:W-:Y:S04]  /*e200*/  @!P5 STG.E.U8 desc[UR20][R26.64+0xf1], R7 ;  /* 0x0000f1071a00d986 */ /* 0x0001e8000c101114 */
[----:B------:R0:W-:Y:S04]  /*e210*/  @!P4 STG.E.U8 desc[UR20][R24.64+0xf8], R9 ;  /* 0x0000f8091800c986 */ /* 0x0001e8000c101114 */
[----:B------:R0:W-:Y:S04]  /*e220*/  @!P1 STG.E.U8 desc[UR20][R24.64+0xf9], R3 ;  /* 0x0000f90318009986 */ /* 0x0001e8000c101114 */
[----:B------:R0:W-:Y:S04]  /*e230*/  @!P6 STG.E.U8 desc[UR20][R26.64+0xf8], R11 ;  /* 0x0000f80b1a00e986 */ /* 0x0001e8000c101114 */
[----:B------:R0:W-:Y:S02]  /*e240*/  @!P0 STG.E.U8 desc[UR20][R26.64+0xf9], R5 ;  /* 0x0000f9051a008986 */ /* 0x0001e4000c101114 */
.L_x_289:
[----:B------:R-:W-:Y:S05]  /*e250*/  BSYNC B0 ;  /* 0x0000000000007941 */ /* 0x000fea0003800000 */
.L_x_31:
[----:B0----5:R-:W2:Y:S04]  /*e260*/  LDL.LU R3, [R1+0x70] ;  /* 0x0000700001037983 */ /* 0x021ea80000300800 */
[----:B------:R-:W2:Y:S01]  /*e270*/  LDL.LU R2, [R1+0x74] ;  /* 0x0000740001027983 */ /* 0x000ea20000300800 */
[----:B------:R-:W-:Y:S01]  /*e280*/  ULDC UR6, c[0x0][0xc] ;  /* 0x0000030000067ab9 */ /* 0x000fe20000000800 */
[----:B------:R-:W-:Y:S01]  /*e290*/  ULDC UR7, c[0x0][0x10] ;  /* 0x0000040000077ab9 */ /* 0x000fe20000000800 */
[----:B------:R-:W2:Y:S01]  /*e2a0*/  LDC R5, c[0x0][0x14] ;  /* 0x00000500ff057b82 */ /* 0x000ea20000000800 */
[----:B------:R-:W-:Y:S01]  /*e2b0*/  UIMAD.WIDE.U32 UR6, UR6, UR7, URZ ;  /* 0x00000007060672a5 */ /* 0x000fe2000f8e003f */
[----:B------:R-:W-:Y:S01]  /*e2c0*/  PRMT R0, RZ, 0x7610, R0 ;  /* 0x00007610ff007816 */ /* 0x000fe20000000000 */
[----:B------:R-:W-:-:S04]  /*e2d0*/  UMOV UR24, 0xffffffff ;  /* 0xffffffff00187882 */ /* 0x000fc80000000000 */
[----:B--2---:R-:W-:-:S04]  /*e2e0*/  IMAD.WIDE.U32 R2, R5, UR6, R2 ;  /* 0x0000000605027c25 */ /* 0x004fc8000f8e0002 */
[----:B------:R-:W-:Y:S01]  /*e2f0*/  IMAD R5, R5, UR7, RZ ;  /* 0x0000000705057c24 */ /* 0x000fe2000f8e02ff */
[----:B------:R-:W-:Y:S01]  /*e300*/  ULDC.64 UR6, c[0x0][0x650] ;  /* 0x0001940000067ab9 */ /* 0x000fe20000000a00 */
[----:B------:R-:W-:Y:S01]  /*e310*/  IMAD.MOV.U32 R19, RZ, RZ, R2 ;  /* 0x000000ffff137224 */ /* 0x000fe200078e0002 */
[----:B------:R-:W-:Y:S01]  /*e320*/  ISETP.GE.U32.AND P0, PT, R2, UR6, PT ;  /* 0x0000000602007c0c */ /* 0x000fe2000bf06070 */
[----:B------:R-:W-:Y:S02]  /*e330*/  IMAD.IADD R22, R3, 0x1, R5 ;  /* 0x0000000103167824 */ /* 0x000fe400078e0205 */
[----:B------:R-:W-:-:S03]  /*e340*/  IMAD.MOV.U32 R2, RZ, RZ, -0x1 ;  /* 0xffffffffff027424 */ /* 0x000fc600078e00ff */
[----:B------:R0:W-:Y:S01]  /*e350*/  STL [R1+0x70], R22 ;  /* 0x0000701601007387 */ /* 0x0001e20000100800 */
[----:B------:R-:W-:-:S03]  /*e360*/  ISETP.GE.U32.AND.EX P0, PT, R22, UR7, PT, P0 ;  /* 0x0000000716007c0c */ /* 0x000fc6000bf06100 */
[----:B------:R0:W-:Y:S04]  /*e370*/  STL [R1+0x74], R19 ;  /* 0x0000741301007387 */ /* 0x0001e80000100800 */
[----:B------:R0:W-:Y:S06]  /*e380*/  STL [R1+0x78], R2 ;  /* 0x0000780201007387 */ /* 0x0001ec0000100800 */
[----:B------:R-:W-:Y:S05]  /*e390*/  @P0 BRA `(.L_x_290) ;  /* 0x00000004006c0947 */ /* 0x000fea0003800000 */
[----:B------:R-:W2:Y:S01]  /*e3a0*/  S2R R14, SR_CTAID.X ;  /* 0x00000000000e7919 */ /* 0x000ea20000002500 */
[----:B------:R-:W5:Y:S01]  /*e3b0*/  LDC.64 R8, c[0x0][0x628] ;  /* 0x00018a00ff087b82 */ /* 0x000f620000000a00 */
[----:B------:R-:W-:Y:S01]  /*e3c0*/  ULDC UR6, c[0x0][0x150] ;  /* 0x0000540000067ab9 */ /* 0x000fe20000000800 */
[----:B------:R-:W-:Y:S01]  /*e3d0*/  IMAD.MOV.U32 R6, RZ, RZ, R19 ;  /* 0x000000ffff067224 */ /* 0x000fe200078e0013 */
[----:B------:R-:W0:Y:S01]  /*e3e0*/  S2R R16, SR_CTAID.Y ;  /* 0x0000000000107919 */ /* 0x000e220000002600 */
[----:B------:R-:W-:-:S04]  /*e3f0*/  IMAD.MOV.U32 R7, RZ, RZ, R22 ;  /* 0x000000ffff077224 */ /* 0x000fc800078e0016 */
[----:B------:R-:W0:Y:S08]  /*e400*/  LDC R17, c[0x0][0x144] ;  /* 0x00005100ff117b82 */ /* 0x000e300000000800 */
[----:B------:R-:W0:Y:S08]  /*e410*/  LDC R10, c[0x0][0x630] ;  /* 0x00018c00ff0a7b82 */ /* 0x000e300000000800 */
[----:B------:R-:W0:Y:S01]  /*e420*/  LDC.64 R12, c[0x0][0x620] ;  /* 0x00018800ff0c7b82 */ /* 0x000e220000000a00 */
[----:B-----5:R-:W-:-:S04]  /*e430*/  ISETP.NE.U32.AND P0, PT, R8, RZ, PT ;  /* 0x000000ff0800720c */ /* 0x020fc80003f05070 */
[----:B------:R-:W-:Y:S02]  /*e440*/  ISETP.NE.AND.EX P0, PT, R9, RZ, PT, P0 ;  /* 0x000000ff0900720c */ /* 0x000fe40003f05300 */
[----:B--2---:R-:W-:-:S05]  /*e450*/  I2FP.F32.U32 R0, R14 ;  /* 0x0000000e00007245 */ /* 0x004fca0000201000 */
[----:B------:R-:W-:-:S04]  /*e460*/  FMUL R0, R0, UR6 ;  /* 0x0000000600007c20 */ /* 0x000fc80008400000 */
[----:B------:R2:W0:Y:S02]  /*e470*/  F2I.U32.TRUNC.NTZ R15, R0 ;  /* 0x00000000000f7305 */ /* 0x000424000020f000 */
[----:B------:R-:W-:Y:S05]  /*e480*/  @!P0 BRA `(.L_x_291) ;  /* 0x0000000000288947 */ /* 0x000fea0003800000 */
[----:B--2---:R-:W2:Y:S02]  /*e490*/  LDC R0, c[0x0][0x634] ;  /* 0x00018d00ff007b82 */ /* 0x004ea40000000800 */
[----:B--2---:R-:W-:-:S05]  /*e4a0*/  IADD3 R7, P0, R19, R0, RZ ;  /* 0x0000000013077210 */ /* 0x004fca0007f1e0ff */
[----:B------:R-:W-:-:S04]  /*e4b0*/  IMAD.X R11, RZ, RZ, R22, P0 ;  /* 0x000000ffff0b7224 */ /* 0x000fc800000e0616 */
[----:B0-----:R-:W-:-:S04]  /*e4c0*/  IMAD.WIDE.U32 R2, R11, R8, RZ ;  /* 0x000000080b027225 */ /* 0x001fc800078e00ff */
[----:B------:R-:W-:-:S04]  /*e4d0*/  IMAD.WIDE.U32 R4, P0, R7, R9, R2 ;  /* 0x0000000907047225 */ /* 0x000fc80007800002 */
[----:B------:R-:W-:-:S04]  /*e4e0*/  IMAD.WIDE.U32 R2, R7, R8, RZ ;  /* 0x0000000807027225 */ /* 0x000fc800078e00ff */
[----:B------:R-:W-:Y:S01]  /*e4f0*/  IMAD.X R7, RZ, RZ, RZ, P0 ;  /* 0x000000ffff077224 */ /* 0x000fe200000e06ff */
[----:B------:R-:W-:Y:S01]  /*e500*/  IADD3 RZ, P0, R3, R4, RZ ;  /* 0x0000000403ff7210 */ /* 0x000fe20007f1e0ff */
[----:B------:R-:W-:-:S04]  /*e510*/  IMAD.MOV.U32 R6, RZ, RZ, R5 ;  /* 0x000000ffff067224 */ /* 0x000fc800078e0005 */
[----:B------:R-:W-:-:S08]  /*e520*/  IMAD.WIDE.U32.X R6, R11, R9, R6, P0 ;  /* 0x000000090b067225 */ /* 0x000fd000000e0406 */
.L_x_291:
[-CC-:B0-----:R-:W-:Y:S01]  /*e530*/  SHF.R.U64 R24, R6, R10.reuse, R7.reuse ;  /* 0x0000000a06187219 */ /* 0x181fe20000001207 */
[----:B------:R-:W0:Y:S01]  /*e540*/  LDC.64 R20, c[0x0][0x640] ;  /* 0x00019000ff147b82 */ /* 0x000e220000000a00 */
[----:B--2---:R-:W-:Y:S01]  /*e550*/  SHF.R.U32.HI R0, RZ, R10, R7 ;  /* 0x0000000aff007219 */ /* 0x004fe20000011607 */
[----:B------:R-:W-:Y:S01]  /*e560*/  IMAD.MOV.U32 R2, RZ, RZ, R19 ;  /* 0x000000ffff027224 */ /* 0x000fe200078e0013 */
[----:B------:R-:W-:Y:S01]  /*e570*/  IADD3 R5, P0, RZ, -R24, RZ ;  /* 0x80000018ff057210 */ /* 0x000fe20007f1e0ff */
[----:B------:R-:W-:Y:S01]  /*e580*/  IMAD.MOV R15, RZ, RZ, -R15 ;  /* 0x000000ffff0f7224 */ /* 0x000fe200078e0a0f */
[----:B------:R-:W-:Y:S01]  /*e590*/  ULDC UR6, c[0x0][0x154] ;  /* 0x0000550000067ab9 */ /* 0x000fe20000000800 */
[----:B------:R-:W-:Y:S02]  /*e5a0*/  IMAD.MOV.U32 R7, RZ, RZ, 0x1 ;  /* 0x00000001ff077424 */ /* 0x000fe400078e00ff */
[----:B------:R-:W2:Y:S01]  /*e5b0*/  LDC R4, c[0x0][0x618] ;  /* 0x00018600ff047b82 */ /* 0x000ea20000000800 */
[----:B------:R-:W-:-:S02]  /*e5c0*/  IMAD.X R3, RZ, RZ, ~R0, P0 ;  /* 0x000000ffff037224 */ /* 0x000fc400000e0e00 */
[----:B------:R-:W-:Y:S02]  /*e5d0*/  IMAD R15, R17, R15, R14 ;  /* 0x0000000f110f7224 */ /* 0x000fe400078e020e */
[-C--:B------:R-:W-:Y:S02]  /*e5e0*/  IMAD R0, R3, R12.reuse, RZ ;  /* 0x0000000c03007224 */ /* 0x080fe400078e02ff */
[----:B------:R-:W-:Y:S01]  /*e5f0*/  IMAD.MOV.U32 R3, RZ, RZ, R22 ;  /* 0x000000ffff037224 */ /* 0x000fe200078e0016 */
[----:B------:R-:W5:Y:S01]  /*e600*/  LDC R6, c[0x0][0x608] ;  /* 0x00018200ff067b82 */ /* 0x000f620000000800 */
[----:B------:R-:W-:-:S04]  /*e610*/  IMAD.WIDE.U32 R2, R5, R12, R2 ;  /* 0x0000000c05027225 */ /* 0x000fc800078e0002 */
[----:B------:R-:W-:-:S03]  /*e620*/  IMAD R5, R5, R13, R0 ;  /* 0x0000000d05057224 */ /* 0x000fc600078e0200 */
[----:B------:R-:W1:Y:S01]  /*e630*/  LDC R18, c[0x0][0x658] ;  /* 0x00019600ff127b82 */ /* 0x000e620000000800 */
[----:B------:R-:W-:Y:S01]  /*e640*/  I2FP.F32.U32 R0, R16 ;  /* 0x0000001000007245 */ /* 0x000fe20000201000 */
[----:B------:R-:W-:Y:S01]  /*e650*/  IMAD.IADD R3, R3, 0x1, R5 ;  /* 0x0000000103037824 */ /* 0x000fe200078e0205 */
[----:B0-----:R-:W-:Y:S01]  /*e660*/  ISETP.NE.U32.AND P0, PT, R20, RZ, PT ;  /* 0x000000ff1400720c */ /* 0x001fe20003f05070 */
[----:B------:R-:W-:Y:S02]  /*e670*/  IMAD.MOV.U32 R5, RZ, RZ, -0x1 ;  /* 0xffffffffff057424 */ /* 0x000fe400078e00ff */
[----:B------:R-:W-:Y:S02]  /*e680*/  FMUL R0, R0, UR6 ;  /* 0x0000000600007c20 */ /* 0x000fe40008400000 */
[----:B------:R-:W0:Y:S01]  /*e690*/  LDC R13, c[0x0][0x148] ;  /* 0x00005200ff0d7b82 */ /* 0x000e220000000800 */
[----:B--2---:R-:W-:Y:S01]  /*e6a0*/  SHF.R.U64 R10, R2, R4, R3 ;  /* 0x00000004020a7219 */ /* 0x004fe20000001203 */
[----:B------:R2:W0:Y:S01]  /*e6b0*/  F2I.U32.TRUNC.NTZ R12, R0 ;  /* 0x00000000000c7305 */ /* 0x000422000020f000 */
[----:B------:R-:W-:-:S02]  /*e6c0*/  ISETP.NE.AND.EX P0, PT, R21, RZ, PT, P0 ;  /* 0x000000ff1500720c */ /* 0x000fc40003f05300 */
[----:B------:R-:W-:-:S03]  /*e6d0*/  SHF.R.U32.HI R3, RZ, R4, R3 ;  /* 0x00000004ff037219 */ /* 0x000fc60000011603 */
[----:B------:R-:W0:Y:S01]  /*e6e0*/  LDC R14, c[0x0][0x600] ;  /* 0x00018000ff0e7b82 */ /* 0x000e220000000800 */
[-CC-:B-----5:R-:W-:Y:S02]  /*e6f0*/  SHF.R.U64 R8, R10, R6.reuse, R3.reuse ;  /* 0x000000060a087219 */ /* 0x1a0fe40000001203 */
[----:B------:R-:W-:-:S05]  /*e700*/  SHF.R.U32.HI R3, RZ, R6, R3 ;  /* 0x00000006ff037219 */ /* 0x000fca0000011603 */
[----:B------:R-:W0:Y:S01]  /*e710*/  LDC R19, c[0x0][0x648] ;  /* 0x00019200ff137b82 */ /* 0x000e220000000800 */
[-CC-:B-1----:R-:W-:Y:S02]  /*e720*/  SHF.R.U64 R11, R8, R18.reuse, R3.reuse ;  /* 0x00000012080b7219 */ /* 0x182fe40000001203 */
[-C--:B------:R-:W-:Y:S02]  /*e730*/  SHF.L.U32 R5, R5, R18.reuse, RZ ;  /* 0x0000001205057219 */ /* 0x080fe400000006ff */
[-C--:B------:R-:W-:Y:S01]  /*e740*/  SHF.R.U32.HI R3, RZ, R18.reuse, R3 ;  /* 0x00000012ff037219 */ /* 0x080fe20000011603 */
[----:B------:R-:W-:Y:S01]  /*e750*/  IMAD.MOV.U32 R2, RZ, RZ, R11 ;  /* 0x000000ffff027224 */ /* 0x000fe200078e000b */
[----:B------:R-:W-:Y:S01]  /*e760*/  SHF.L.U32 R34, R7, R18, RZ ;  /* 0x0000001207227219 */ /* 0x000fe200000006ff */
[----:B------:R-:W1:Y:S01]  /*e770*/  LDC R22, c[0x0][0x638] ;  /* 0x00018e00ff167b82 */ /* 0x000e620000000800 */
[----:B------:R-:W-:-:S07]  /*e780*/  LOP3.LUT R17, RZ, R5, RZ, 0x33, !PT ;  /* 0x00000005ff117212 */ /* 0x000fce00078e33ff */
[----:B------:R-:W0:Y:S01]  /*e790*/  LDC R23, c[0x0][0x610] ;  /* 0x00018400ff177b82 */ /* 0x000e220000000800 */
[----:B--2---:R-:W-:Y:S05]  /*e7a0*/  @!P0 BRA `(.L_x_292) ;  /* 0x0000000000288947 */ /* 0x004fea0003800000 */
[----:B------:R-:W2:Y:S02]  /*e7b0*/  LDC R0, c[0x0][0x64c] ;  /* 0x00019300ff007b82 */ /* 0x000ea40000000800 */
[----:B--2---:R-:W-:-:S05]  /*e7c0*/  IADD3 R7, P0, R11, R0, RZ ;  /* 0x000000000b077210 */ /* 0x004fca0007f1e0ff */
        /* <DEDUP_REMOVED lines=8> */
.L_x_292:
[----:B0-----:R-:W-:Y:S01]  /*e850*/  SHF.R.U64 R0, R2, R19, R3 ;  /* 0x0000001302007219 */ /* 0x001fe20000001203 */
[----:B------:R-:W-:Y:S01]  /*e860*/  VIADD R3, R14, 0xffffffff ;  /* 0xffffffff0e037836 */ /* 0x000fe20000000000 */
[----:B------:R-:W-:Y:S01]  /*e870*/  LOP3.LUT R5, R8, R17, RZ, 0xc0, !PT ;  /* 0x0000001108057212 */ /* 0x000fe200078ec0ff */
[----:B------:R-:W-:Y:S01]  /*e880*/  IMAD.MOV R12, RZ, RZ, -R12 ;  /* 0x000000ffff0c7224 */ /* 0x000fe200078e0a0c */
[----:B------:R-:W-:Y:S01]  /*e890*/  R2UR UR24, R24 ;  /* 0x00000000181872ca */ /* 0x000fe200000e0000 */
[----:B------:R-:W-:Y:S01]  /*e8a0*/  IMAD.MOV R2, RZ, RZ, -R0 ;  /* 0x000000ffff027224 */ /* 0x000fe200078e0a00 */
[----:B------:R-:W-:Y:S01]  /*e8b0*/  LOP3.LUT R3, R10, R3, RZ, 0xc0, !PT ;  /* 0x000000030a037212 */ /* 0x000fe200078ec0ff */
[----:B------:R-:W-:Y:S02]  /*e8c0*/  IMAD R34, R34, R0, R5 ;  /* 0x0000000022227224 */ /* 0x000fe400078e0205 */
[----:B------:R-:W-:Y:S02]  /*e8d0*/  @P2 IMAD R15, R13, R12, R16 ;  /* 0x0000000c0d0f2224 */ /* 0x000fe400078e0210 */
[----:B-1----:R-:W-:-:S02]  /*e8e0*/  IMAD R0, R2, R22, R11 ;  /* 0x0000001602007224 */ /* 0x002fc400078e020b */
[----:B------:R-:W-:Y:S02]  /*e8f0*/  IMAD R34, R34, R23, R15 ;  /* 0x0000001722227224 */ /* 0x000fe400078e020f */
[----:B------:R-:W-:Y:S02]  /*e900*/  IMAD R3, R0, R14, R3 ;  /* 0x0000000e00037224 */ /* 0x000fe400078e0203 */
[----:B------:R-:W-:-:S03]  /*e910*/  IMAD.MOV.U32 R0, RZ, RZ, 0x1 ;  /* 0x00000001ff007424 */ /* 0x000fc600078e00ff */
[----:B------:R-:W-:Y:S02]  /*e920*/  SEL R2, R3, R34, !P2 ;  /* 0x0000002203027207 */ /* 0x000fe40005000000 */
[----:B------:R-:W-:-:S03]  /*e930*/  SEL R34, R34, R3, !P2 ;  /* 0x0000000322227207 */ /* 0x000fc60005000000 */
[----:B------:R2:W-:Y:S04]  /*e940*/  STL [R1+0x78], R2 ;  /* 0x0000780201007387 */ /* 0x0005e80000100800 */
.L_x_290:
[----:B------:R0:W-:Y:S01]  /*e950*/  STL [R1+0x7c], R34 ;  /* 0x00007c2201007387 */ /* 0x0001e20000100800 */
[----:B------:R-:W-:-:S13]  /*e960*/  LOP3.LUT P0, RZ, R0, 0xff, RZ, 0xc0, !PT ;  /* 0x000000ff00ff7812 */ /* 0x000fda000780c0ff */
[----:B0-----:R-:W-:Y:S05]  /*e970*/  @P0 BRA `(.L_x_293) ;  /* 0xffffff2400b00947 */ /* 0x001fea000383ffff */
[----:B------:R-:W-:Y:S05]  /*e980*/  EXIT ;  /* 0x000000000000794d */ /* 0x000fea0003800000 */
.L_x_3:
[----:B------:R-:W2:Y:S01]  /*e990*/  LDL R16, [R1+0x74] ;  /* 0x0000740001107983 */ /* 0x000ea20000100800 */
[----:B------:R-:W-:-:S03]  /*e9a0*/  ULDC.64 UR4, c[0x0][0x650] ;  /* 0x0001940000047ab9 */ /* 0x000fc60000000a00 */
[----:B------:R-:W3:Y:S01]  /*e9b0*/  LDL R17, [R1+0x70] ;  /* 0x0000700001117983 */ /* 0x000ee20000100800 */
[----:B------:R-:W-:Y:S01]  /*e9c0*/  PRMT R4, RZ, 0x7610, R4 ;  /* 0x00007610ff047816 */ /* 0x000fe20000000004 */
[----:B------:R-:W-:Y:S02]  /*e9d0*/  IMAD.MOV.U32 R5, RZ, RZ, -0x1 ;  /* 0xffffffffff057424 */ /* 0x000fe400078e00ff */
[----:B------:R-:W-:Y:S02]  /*e9e0*/  IMAD.MOV.U32 R6, RZ, RZ, -0x1 ;  /* 0xffffffffff067424 */ /* 0x000fe400078e00ff */
[----:B------:R-:W-:Y:S01]  /*e9f0*/  IMAD.MOV.U32 R11, RZ, RZ, -0x1 ;  /* 0xffffffffff0b7424 */ /* 0x000fe200078e00ff */
[----:B--2---:R-:W-:-:S04]  /*ea00*/  ISETP.GE.U32.AND P0, PT, R16, UR4, PT ;  /* 0x0000000410007c0c */ /* 0x004fc8000bf06070 */
[----:B---3--:R-:W-:-:S13]  /*ea10*/  ISETP.GE.U32.AND.EX P0, PT, R17, UR5, PT, P0 ;  /* 0x0000000511007c0c */ /* 0x008fda000bf06100 */
[----:B------:R-:W-:Y:S05]  /*ea20*/  @P0 BRA `(.L_x_294) ;  /* 0x00000004005c0947 */ /* 0x000fea0003800000 */
        /* <DEDUP_REMOVED lines=18> */
.L_x_295:
[-CC-:B------:R-:W-:Y:S01]  /*eb50*/  SHF.R.U64 R11, R8, R12.reuse, R9.reuse ;  /* 0x0000000c080b7219 */ /* 0x180fe20000001209 */
[----:B------:R-:W0:Y:S01]  /*eb60*/  LDC.64 R20, c[0x0][0x640] ;  /* 0x00019000ff147b82 */ /* 0x000e220000000a00 */
[----:B------:R-:W-:Y:S01]  /*eb70*/  SHF.R.U32.HI R3, RZ, R12, R9 ;  /* 0x0000000cff037219 */ /* 0x000fe20000011609 */
[----:B------:R-:W-:Y:S01]  /*eb80*/  ULDC UR4, c[0x0][0x150] ;  /* 0x0000540000047ab9 */ /* 0x000fe20000000800 */
[----:B------:R-:W-:Y:S01]  /*eb90*/  IADD3 R7, P0, RZ, -R11, RZ ;  /* 0x8000000bff077210 */ /* 0x000fe20007f1e0ff */
[----:B------:R-:W-:Y:S01]  /*eba0*/  IMAD.MOV.U32 R4, RZ, RZ, R16 ;  /* 0x000000ffff047224 */ /* 0x000fe200078e0010 */
[----:B------:R-:W-:Y:S01]  /*ebb0*/  I2FP.F32.U32 R6, R2 ;  /* 0x0000000200067245 */ /* 0x000fe20000201000 */
[----:B------:R-:W-:Y:S02]  /*ebc0*/  IMAD.MOV.U32 R5, RZ, RZ, R17 ;  /* 0x000000ffff057224 */ /* 0x000fe400078e0011 */
[----:B------:R-:W1:Y:S01]  /*ebd0*/  LDC R10, c[0x0][0x618] ;  /* 0x00018600ff0a7b82 */ /* 0x000e620000000800 */
[----:B------:R-:W-:-:S02]  /*ebe0*/  IMAD.X R3, RZ, RZ, ~R3, P0 ;  /* 0x000000ffff037224 */ /* 0x000fc400000e0e03 */
[----:B------:R-:W-:Y:S01]  /*ebf0*/  FMUL R9, R6, UR4 ;  /* 0x0000000406097c20 */ /* 0x000fe20008400000 */
[----:B------:R-:W-:Y:S01]  /*ec00*/  IMAD.WIDE.U32 R4, R7, R14, R4 ;  /* 0x0000000e07047225 */ /* 0x000fe200078e0004 */
[----:B------:R-:W-:-:S03]  /*ec10*/  ULDC UR4, c[0x0][0x154] ;  /* 0x0000550000047ab9 */ /* 0x000fc60000000800 */
[----:B------:R-:W-:Y:S01]  /*ec20*/  IMAD R6, R3, R14, RZ ;  /* 0x0000000e03067224 */ /* 0x000fe200078e02ff */
[----:B------:R-:W2:Y:S01]  /*ec30*/  LDC R13, c[0x0][0x144] ;  /* 0x00005100ff0d7b82 */ /* 0x000ea20000000800 */
[----:B------:R-:W3:Y:S02]  /*ec40*/  F2I.U32.TRUNC.NTZ R9, R9 ;  /* 0x0000000900097305 */ /* 0x000ee4000020f000 */
[----:B------:R-:W-:Y:S02]  /*ec50*/  IMAD R3, R7, R15, R6 ;  /* 0x0000000f07037224 */ /* 0x000fe400078e0206 */
[----:B------:R-:W-:Y:S02]  /*ec60*/  IMAD.MOV.U32 R6, RZ, RZ, -0x1 ;  /* 0xffffffffff067424 */ /* 0x000fe400078e00ff */
[----:B------:R-:W-:Y:S01]  /*ec70*/  IMAD.IADD R3, R5, 0x1, R3 ;  /* 0x0000000105037824 */ /* 0x000fe200078e0203 */
[----:B------:R-:W4:Y:S01]  /*ec80*/  LDC R12, c[0x0][0x608] ;  /* 0x00018200ff0c7b82 */ /* 0x000f220000000800 */
[----:B------:R-:W-:-:S02]  /*ec90*/  I2FP.F32.U32 R5, R0 ;  /* 0x0000000000057245 */ /* 0x000fc40000201000 */
[----:B0-----:R-:W-:-:S03]  /*eca0*/  ISETP.NE.U32.AND P0, PT, R20, RZ, PT ;  /* 0x000000ff1400720c */ /* 0x001fc60003f05070 */
[----:B------:R-:W-:Y:S01]  /*ecb0*/  FMUL R5, R5, UR4 ;  /* 0x0000000405057c20 */ /* 0x000fe20008400000 */
[----:B------:R-:W-:Y:S01]  /*ecc0*/  ISETP.NE.AND.EX P0, PT, R21, RZ, PT, P0 ;  /* 0x000000ff1500720c */ /* 0x000fe20003f05300 */
[----:B------:R-:W0:Y:S01]  /*ecd0*/  LDC R7, c[0x0][0x658] ;  /* 0x00019600ff077b82 */ /* 0x000e220000000800 */
[-C--:B-1----:R-:W-:Y:S01]  /*ece0*/  SHF.R.U64 R8, R4, R10.reuse, R3 ;  /* 0x0000000a04087219 */ /* 0x082fe20000001203 */
[----:B---3--:R-:W-:Y:S01]  /*ecf0*/  IMAD.MOV R4, RZ, RZ, -R9 ;  /* 0x000000ffff047224 */ /* 0x008fe200078e0a09 */
[----:B------:R-:W-:Y:S02]  /*ed00*/  SHF.R.U32.HI R3, RZ, R10, R3 ;  /* 0x0000000aff037219 */ /* 0x000fe40000011603 */
[----:B------:R1:W3:Y:S03]  /*ed10*/  F2I.U32.TRUNC.NTZ R10, R5 ;  /* 0x00000005000a7305 */ /* 0x0002e6000020f000 */
[----:B------:R-:W1:Y:S01]  /*ed20*/  LDC R17, c[0x0][0x148] ;  /* 0x00005200ff117b82 */ /* 0x000e620000000800 */
[----:B--2---:R-:W-:-:S02]  /*ed30*/  IMAD R19, R13, R4, R2 ;  /* 0x000000040d137224 */ /* 0x004fc400078e0202 */
[----:B------:R-:W-:-:S05]  /*ed40*/  IMAD.MOV.U32 R4, RZ, RZ, 0x1 ;  /* 0x00000001ff047424 */ /* 0x000fca00078e00ff */
[----:B------:R-:W2:Y:S01]  /*ed50*/  LDC R14, c[0x0][0x600] ;  /* 0x00018000ff0e7b82 */ /* 0x000ea20000000800 */
[-CC-:B----4-:R-:W-:Y:S02]  /*ed60*/  SHF.R.U64 R13, R8, R12.reuse, R3.reuse ;  /* 0x0000000c080d7219 */ /* 0x190fe40000001203 */
[----:B------:R-:W-:-:S05]  /*ed70*/  SHF.R.U32.HI R2, RZ, R12, R3 ;  /* 0x0000000cff027219 */ /* 0x000fca0000011603 */
[----:B------:R-:W4:Y:S01]  /*ed80*/  LDC R16, c[0x0][0x648] ;  /* 0x00019200ff107b82 */ /* 0x000f220000000800 */
[-CC-:B0-----:R-:W-:Y:S02]  /*ed90*/  SHF.R.U64 R15, R13, R7.reuse, R2.reuse ;  /* 0x000000070d0f7219 */ /* 0x181fe40000001202 */
[-C--:B------:R-:W-:Y:S02]  /*eda0*/  SHF.L.U32 R6, R6, R7.reuse, RZ ;  /* 0x0000000706067219 */ /* 0x080fe400000006ff */
[-C--:B------:R-:W-:Y:S01]  /*edb0*/  SHF.R.U32.HI R3, RZ, R7.reuse, R2 ;  /* 0x00000007ff037219 */ /* 0x080fe20000011602 */
[----:B------:R-:W-:Y:S01]  /*edc0*/  IMAD.MOV.U32 R2, RZ, RZ, R15 ;  /* 0x000000ffff027224 */ /* 0x000fe200078e000f */
[----:B------:R-:W-:Y:S01]  /*edd0*/  SHF.L.U32 R12, R4, R7, RZ ;  /* 0x00000007040c7219 */ /* 0x000fe200000006ff */
[----:B------:R-:W0:Y:S01]  /*ede0*/  LDC R18, c[0x0][0x638] ;  /* 0x00018e00ff127b82 */ /* 0x000e220000000800 */
[----:B------:R-:W-:-:S07]  /*edf0*/  LOP3.LUT R22, RZ, R6, RZ, 0x33, !PT ;  /* 0x00000006ff167212 */ /* 0x000fce00078e33ff */
        /* <DEDUP_REMOVED lines=12> */
.L_x_296:
[----:B----4-:R-:W-:Y:S01]  /*eec0*/  SHF.R.U64 R3, R2, R16, R3 ;  /* 0x0000001002037219 */ /* 0x010fe20000001203 */
[----:B--2---:R-:W-:Y:S01]  /*eed0*/  VIADD R5, R14, 0xffffffff ;  /* 0xffffffff0e057836 */ /* 0x004fe20000000000 */
[----:B------:R-:W-:Y:S01]  /*eee0*/  LOP3.LUT R2, R13, R22, RZ, 0xc0, !PT ;  /* 0x000000160d027212 */ /* 0x000fe200078ec0ff */
[----:B------:R-:W-:Y:S02]  /*eef0*/  IMAD.MOV R10, RZ, RZ, -R10 ;  /* 0x000000ffff0a7224 */ /* 0x000fe400078e0a0a */
[----:B------:R-:W-:Y:S02]  /*ef00*/  IMAD.MOV R4, RZ, RZ, -R3 ;  /* 0x000000ffff047224 */ /* 0x000fe400078e0a03 */
[----:B------:R-:W-:Y:S01]  /*ef10*/  IMAD R2, R12, R3, R2 ;  /* 0x000000030c027224 */ /* 0x000fe200078e0202 */
[----:B------:R-:W-:Y:S01]  /*ef20*/  LOP3.LUT R3, R8, R5, RZ, 0xc0, !PT ;  /* 0x0000000508037212 */ /* 0x000fe200078ec0ff */
[----:B------:R-:W-:Y:S02]  /*ef30*/  @P2 IMAD R19, R17, R10, R0 ;  /* 0x0000000a11132224 */ /* 0x000fe400078e0200 */
[----:B0-----:R-:W-:-:S02]  /*ef40*/  IMAD R0, R4, R18, R15 ;  /* 0x0000001204007224 */ /* 0x001fc400078e020f */
[----:B------:R-:W-:Y:S02]  /*ef50*/  IMAD R5, R2, R23, R19 ;  /* 0x0000001702057224 */ /* 0x000fe400078e0213 */
[----:B------:R-:W-:Y:S02]  /*ef60*/  IMAD R0, R0, R14, R3 ;  /* 0x0000000e00007224 */ /* 0x000fe400078e0203 */
[----:B------:R-:W-:-:S03]  /*ef70*/  IMAD.MOV.U32 R4, RZ, RZ, 0x1 ;  /* 0x00000001ff047424 */ /* 0x000fc600078e00ff */
[----:B------:R-:W-:Y:S02]  /*ef80*/  SEL R6, R0, R5, !P2 ;  /* 0x0000000500067207 */ /* 0x000fe40005000000 */
[----:B------:R-:W-:-:S07]  /*ef90*/  SEL R5, R5, R0, !P2 ;  /* 0x0000000005057207 */ /* 0x000fce0005000000 */
.L_x_294:
[----:B------:R-:W-:-:S08]  /*efa0*/  NOP ;  /* 0x0000000000007918 */ /* 0x000fd00000000000 */
[----:B------:R-:W0:-:S00]  /*efb0*/  USETMAXREG.DEALLOC.CTAPOOL 0x28 ;  /* 0x00000028000079c8 */ /* 0x000e0000080e0500 */
[----:B------:R-:W-:-:S13]  /*efc0*/  ISETP.NE.AND P0, PT, RZ, UR8, PT ;  /* 0x00000008ff007c0c */ /* 0x000fda000bf05270 */
[----:B------:R-:W-:Y:S05]  /*efd0*/  @P0 EXIT ;  /* 0x000000000000094d */ /* 0x000fea0003800000 */
[----:B0-----:R-:W-:Y:S01]  /*efe0*/  LOP3.LUT P0, RZ, R4, 0xff, RZ, 0xc0, !PT ;  /* 0x000000ff04ff7812 */ /* 0x001fe2000780c0ff */
[----:B------:R-:W-:Y:S02]  /*eff0*/  IMAD.MOV.U32 R0, RZ, RZ, 0x1 ;  /* 0x00000001ff007424 */ /* 0x000fe400078e00ff */
[----:B------:R-:W-:-:S10]  /*f000*/  IMAD.MOV.U32 R8, RZ, RZ, RZ ;  /* 0x000000ffff087224 */ /* 0x000fd400078e00ff */
[----:B------:R-:W-:Y:S05]  /*f010*/  @!P0 BRA `(.L_x_297) ;  /* 0x0000000c00508947 */ /* 0x000fea0003800000 */
[----:B------:R-:W0:Y:S01]  /*f020*/  S2R R2, SR_TID.X ;  /* 0x0000000000027919 */ /* 0x000e220000002100 */
[----:B------:R-:W-:Y:S01]  /*f030*/  ULDC UR4, c[0x0][0x28c] ;  /* 0x0000a30000047ab9 */ /* 0x000fe20000000800 */
[----:B------:R-:W-:Y:S01]  /*f040*/  ULDC UR6, c[0x0][0x658] ;  /* 0x0001960000067ab9 */ /* 0x000fe20000000800 */
[----:B------:R-:W-:Y:S01]  /*f050*/  UIADD3 UR10, UR4, 0x7f, URZ ;  /* 0x0000007f040a7890 */ /* 0x000fe2000fffe03f */
[----:B------:R-:W-:Y:S01]  /*f060*/  BSSY B0, `(.L_x_297) ;  /* 0x00000cf000007945 */ /* 0x000fe20003800000 */
[----:B------:R-:W-:Y:S01]  /*f070*/  UMOV UR7, 0xffffffff ;  /* 0xffffffff00077882 */ /* 0x000fe20000000000 */
[----:B------:R-:W-:Y:S01]  /*f080*/  ULDC UR5, c[0x0][0x600] ;  /* 0x0001800000057ab9 */ /* 0x000fe20000000800 */
[----:B------:R-:W-:Y:S01]  /*f090*/  UMOV UR9, 0x1 ;  /* 0x0000000100097882 */ /* 0x000fe20000000000 */
[----:B------:R-:W-:Y:S01]  /*f0a0*/  USHF.L.U32 UR7, UR7, UR6, URZ ;  /* 0x0000000607077299 */ /* 0x000fe2000800063f */
[----:B------:R-:W-:Y:S01]  /*f0b0*/  IMAD.MOV.U32 R9, RZ, RZ, 0x1 ;  /* 0x00000001ff097424 */ /* 0x000fe200078e00ff */
[----:B------:R-:W-:Y:S01]  /*f0c0*/  UIADD3 UR4, UR5, -0x1, URZ ;  /* 0xffffffff05047890 */ /* 0x000fe2000fffe03f */
[----:B------:R-:W-:Y:S01]  /*f0d0*/  IMAD.MOV.U32 R0, RZ, RZ, 0x1 ;  /* 0x00000001ff007424 */ /* 0x000fe200078e00ff */
[----:B------:R-:W-:Y:S01]  /*f0e0*/  USHF.R.S32.HI UR11, URZ, 0x1f, UR10 ;  /* 0x0000001f3f0b7899 */ /* 0x000fe2000801140a */
[----:B------:R-:W-:Y:S01]  /*f0f0*/  IMAD.MOV.U32 R8, RZ, RZ, RZ ;  /* 0x000000ffff087224 */ /* 0x000fe200078e00ff */
[----:B------:R-:W-:Y:S01]  /*f100*/  ULDC UR8, c[0x0][0xc] ;  /* 0x0000030000087ab9 */ /* 0x000fe20000000800 */
[----:B------:R-:W-:-:S02]  /*f110*/  USHF.L.U32 UR5, UR9, UR6, URZ ;  /* 0x0000000609057299 */ /* 0x000fc4000800063f */
[----:B------:R-:W-:Y:S01]  /*f120*/  ULEA.HI UR11, UR11, UR10, URZ, 0x7 ;  /* 0x0000000a0b0b7291 */ /* 0x000fe2000f8f383f */
[----:B------:R-:W-:Y:S01]  /*f130*/  ULDC UR9, c[0x0][0x10] ;  /* 0x0000040000097ab9 */ /* 0x000fe20000000800 */
[----:B------:R-:W-:Y:S02]  /*f140*/  ULOP3.LUT UR6, URZ, UR7, URZ, 0x33, !UPT ;  /* 0x000000073f067292 */ /* 0x000fe4000f8e333f */
[----:B------:R-:W-:Y:S01]  /*f150*/  UIMAD.WIDE.U32 UR8, UR8, UR9, URZ ;  /* 0x00000009080872a5 */ /* 0x000fe2000f8e003f */
[----:B------:R-:W-:Y:S01]  /*f160*/  ULDC UR7, c[0x0][0x14] ;  /* 0x0000050000077ab9 */ /* 0x000fe20000000800 */
[----:B------:R-:W-:Y:S02]  /*f170*/  USHF.R.S32.HI UR20, URZ, 0x7, UR11 ;  /* 0x000000073f147899 */ /* 0x000fe4000801140b */
[----:B------:R-:W-:Y:S02]  /*f180*/  UIMAD.WIDE.U32 UR22, UR8, UR7, URZ ;  /* 0x00000007081672a5 */ /* 0x000fe4000f8e003f */
[----:B------:R-:W-:-:S02]  /*f190*/  UIMAD UR18, UR9, UR7, URZ ;  /* 0x00000007091272a4 */ /* 0x000fc4000f8e023f */
[----:B------:R-:W-:Y:S01]  /*f1a0*/  ULOP3.LUT UR26, UR13, 0x2, URZ, 0xfc, !UPT ;  /* 0x000000020d1a7892 */ /* 0x000fe2000f8efc3f */
[C---:B0-----:R-:W-:Y:S01]  /*f1b0*/  LOP3.LUT P3, RZ, R2.reuse, 0x7f, RZ, 0xc0, !PT ;  /* 0x0000007f02ff7812 */ /* 0x041fe2000786c0ff */
[----:B------:R-:W-:Y:S01]  /*f1c0*/  UIADD3 UR18, UR23, UR18, URZ ;  /* 0x0000001217127290 */ /* 0x000fe2000fffe03f */
[----:B------:R-:W-:Y:S01]  /*f1d0*/  LOP3.LUT P0, RZ, R2, 0x1f, RZ, 0xc0, !PT ;  /* 0x0000001f02ff7812 */ /* 0x000fe2000780c0ff */
[----:B------:R-:W-:Y:S01]  /*f1e0*/  UIADD3 UR27, UR20, 0x1, URZ ;  /* 0x00000001141b7890 */ /* 0x000fe2000fffe03f */
[----:B------:R-:W-:Y:S02]  /*f1f0*/  ULDC.64 UR24, c[0x0][0x198] ;  /* 0x0000660000187ab9 */ /* 0x000fe40000000a00 */
[----:B------:R-:W-:-:S13]  /*f200*/  PLOP3.LUT P0, PT, P0, P3, PT, 0x8a, 0x0 ;  /* 0x000000000000781c */ /* 0x000fda0000707172 */
.L_x_309:
[----:B------:R-:W-:-:S03]  /*f210*/  UMOV UR7, 0xffffffff ;  /* 0xffffffff00077882 */ /* 0x000fc60000000000 */
[----:B------:R-:W-:Y:S05]  /*f220*/  BRA.DIV UR7, `(.L_x_298) ;  /* 0x0000000e07ec7947 */ /* 0x000fea000b800000 */
[----:B------:R-:W-:-:S13]  /*f230*/  ELECT P1, URZ, PT ;  /* 0x00000000003f782f */ /* 0x000fda0003820000 */
.L_x_321:
[----:B------:R-:W0:Y:S01]  /*f240*/  LDC R2, c[0x0][0x28c] ;  /* 0x0000a300ff027b82 */ /* 0x000e220000000800 */
[----:B------:R-:W-:Y:S01]  /*f250*/  BSSY B1, `(.L_x_299) ;  /* 0x0000038000017945 */ /* 0x000fe20003800000 */
[----:B0-----:R-:W-:-:S13]  /*f260*/  ISETP.LT.OR P1, PT, R2, 0x1, !P1 ;  /* 0x000000010200780c */ /* 0x001fda0004f21670 */
[----:B------:R-:W-:Y:S05]  /*f270*/  @P1 BRA `(.L_x_300) ;  /* 0x0000000000d41947 */ /* 0x000fea0003800000 */
[----:B------:R-:W-:Y:S02]  /*f280*/  IMAD.SHL.U32 R6, R6, 0x100, RZ ;  /* 0x0000010006067824 */ /* 0x000fe400078e00ff */
[----:B------:R-:W-:Y:S02]  /*f290*/  IMAD.SHL.U32 R7, R5, 0x80, RZ ;  /* 0x0000008005077824 */ /* 0x000fe400078e00ff */
[----:B------:R-:W-:Y:S02]  /*f2a0*/  IMAD.MOV.U32 R12, RZ, RZ, RZ ;  /* 0x000000ffff0c7224 */ /* 0x000fe400078e00ff */
[----:B------:R-:W-:Y:S02]  /*f2b0*/  IMAD.U32 R14, RZ, RZ, UR27 ;  /* 0x0000001bff0e7e24 */ /* 0x000fe4000f8e00ff */
[----:B------:R-:W-:Y:S02]  /*f2c0*/  IMAD.MOV.U32 R2, RZ, RZ, R0 ;  /* 0x000000ffff027224 */ /* 0x000fe400078e0000 */
[----:B------:R-:W-:-:S07]  /*f2d0*/  IMAD.MOV.U32 R3, RZ, RZ, R8 ;  /* 0x000000ffff037224 */ /* 0x000fce00078e0008 */
.L_x_304:
[----:B------:R-:W0:Y:S01]  /*f2e0*/  S2R R5, SR_CgaCtaId ;  /* 0x0000000000057919 */ /* 0x000e220000008800 */
[----:B------:R-:W-:-:S04]  /*f2f0*/  MOV R4, 0x400 ;  /* 0x0000040000047802 */ /* 0x000fc80000000f00 */
[----:B0-----:R-:W-:Y:S02]  /*f300*/  LEA R10, R5, R4, 0x18 ;  /* 0x00000004050a7211 */ /* 0x001fe400078ec0ff */
[----:B------:R-:W-:Y:S01]  /*f310*/  SHF.L.U32 R4, R2, 0x1f, RZ ;  /* 0x0000001f02047819 */ /* 0x000fe200000006ff */
[----:B------:R-:W0:Y:S02]  /*f320*/  @!P3 LDC R5, c[0x0][0x500] ;  /* 0x00014000ff05bb82 */ /* 0x000e240000000800 */
[----:B------:R-:W-:-:S04]  /*f330*/  IMAD R13, R3, 0x8, R10 ;  /* 0x00000008030d7824 */ /* 0x000fc800078e020a */
[----:B------:R-:W1:Y:S02]  /*f340*/  SYNCS.PHASECHK.TRANS64.TRYWAIT P1, [R13+URZ+0x28], R4 ;  /* 0x000028040d0075a7 */ /* 0x000e64000802017f */
[----:B-1----:R-:W-:Y:S05]  /*f350*/  @!P1 BRA `(.L_x_301) ;  /* 0x0000000c00c09947 */ /* 0x002fea0003800000 */
.L_x_322:
[----:B------:R-:W-:Y:S01]  /*f360*/  UPRMT UR7, UR26, 0x9910, URZ ;  /* 0x000099101a077896 */ /* 0x000fe2000800003f */
[----:B0-----:R0:W-:Y:S03]  /*f370*/  @!P3 SYNCS.ARRIVE.TRANS64 RZ, [R13+URZ], R5 ;  /* 0x000000050dffb9a7 */ /* 0x0011e6000800003f */
[----:B------:R-:W-:-:S06]  /*f380*/  UISETP.NE.AND UP0, UPT, UR7, 0x2, UPT ;  /* 0x000000020700788c */ /* 0x000fcc000bf05270 */
[----:B------:R-:W-:-:S13]  /*f390*/  PLOP3.LUT P1, PT, PT, PT, UP0, 0x80, 0x0 ;  /* 0x000000000000781c */ /* 0x000fda0003f2f008 */
[----:B0-----:R-:W-:Y:S05]  /*f3a0*/  @P1 BRA `(.L_x_302) ;  /* 0x0000000000041947 */ /* 0x001fea0003800000 */
[----:B------:R-:W-:Y:S01]  /*f3b0*/  BPT.TRAP 0x1 ;  /* 0x000000040000795c */ /* 0x000fe20000300000 */
.L_x_302:
[----:B------:R-:W-:Y:S05]  /*f3c0*/  @P0 BRA `(.L_x_303) ;  /* 0x0000000000040947 */ /* 0x000fea0003800000 */
[----:B------:R-:W-:Y:S01]  /*f3d0*/  BPT.TRAP 0x1 ;  /* 0x000000040000795c */ /* 0x000fe20000300000 */
.L_x_303:
[--C-:B-1----:R-:W-:Y:S01]  /*f3e0*/  IMAD R4, R3, 0x4000, R10.reuse ;  /* 0x0000400003047824 */ /* 0x102fe200078e020a */
[----:B------:R-:W-:Y:S01]  /*f3f0*/  R2UR UR9, R13 ;  /* 0x000000000d0972ca */ /* 0x000fe200000e0000 */
[----:B------:R-:W-:Y:S01]  /*f400*/  IMAD R10, R3, 0x8000, R10 ;  /* 0x00008000030a7824 */ /* 0x000fe200078e020a */
[----:B------:R-:W-:Y:S01]  /*f410*/  UIADD3 UR14, UP0, UR24, 0xf0, URZ ;  /* 0x000000f0180e7890 */ /* 0x000fe2000ff1e03f */
[----:B------:R-:W-:Y:S01]  /*f420*/  VIADD R14, R14, 0xffffffff ;  /* 0xffffffff0e0e7836 */ /* 0x000fe20000000000 */
[----:B------:R-:W-:Y:S01]  /*f430*/  R2UR UR7, R4 ;  /* 0x00000000040772ca */ /* 0x000fe200000e0000 */
[----:B------:R-:W-:Y:S01]  /*f440*/  UIADD3 UR28, UP1, UR24, 0x1f0, URZ ;  /* 0x000001f0181c7890 */ /* 0x000fe2000ff3e03f */
[----:B------:R-:W-:Y:S01]  /*f450*/  R2UR UR8, R10 ;  /* 0x000000000a0872ca */ /* 0x000fe200000e0000 */
[----:B------:R-:W-:Y:S01]  /*f460*/  UIADD3.X UR15, URZ, UR25, URZ, UP0, !UPT ;  /* 0x000000193f0f7290 */ /* 0x000fe200087fe43f */
[----:B------:R-:W-:Y:S01]  /*f470*/  R2UR UR11, R7 ;  /* 0x00000000070b72ca */ /* 0x000fe200000e0000 */
[----:B------:R-:W-:Y:S01]  /*f480*/  VIADD R3, R3, 0x1 ;  /* 0x0000000103037836 */ /* 0x000fe20000000000 */
[----:B------:R-:W-:Y:S01]  /*f490*/  R2UR UR10, R12 ;  /* 0x000000000c0a72ca */ /* 0x000fe200000e0000 */
[----:B------:R-:W-:Y:S01]  /*f4a0*/  UIADD3.X UR29, URZ, UR25, URZ, UP1, !UPT ;  /* 0x000000193f1d7290 */ /* 0x000fe20008ffe43f */
[----:B------:R-:W-:Y:S01]  /*f4b0*/  R2UR UR12, R11 ;  /* 0x000000000b0c72ca */ /* 0x000fe200000e0000 */
[----:B------:R-:W-:Y:S01]  /*f4c0*/  UMOV UR16, 0x0 ;  /* 0x0000000000107882 */ /* 0x000fe20000000000 */
[----:B------:R-:W-:Y:S01]  /*f4d0*/  R2UR UR21, R6 ;  /* 0x00000000061572ca */ /* 0x000fe200000e0000 */
[----:B------:R-:W-:Y:S01]  /*f4e0*/  UMOV UR17, 0x10000000 ;  /* 0x1000000000117882 */ /* 0x000fe20000000000 */
[----:B------:R-:W-:Y:S01]  /*f4f0*/  ISETP.GT.AND P4, PT, R14, 0x1, PT ;  /* 0x000000010e00780c */ /* 0x000fe20003f84270 */
[----:B------:R-:W-:Y:S01]  /*f500*/  UIADD3 UR7, UR7, 0x100, URZ ;  /* 0x0000010007077890 */ /* 0x000fe2000fffe03f */
[----:B------:R-:W-:Y:S01]  /*f510*/  ISETP.NE.AND P1, PT, R3, 0x5, PT ;  /* 0x000000050300780c */ /* 0x000fe20003f25270 */
[----:B------:R-:W-:Y:S01]  /*f520*/  UIADD3 UR19, UR8, 0x14100, URZ ;  /* 0x0001410008137890 */ /* 0x000fe2000fffe03f */
[----:B------:R-:W-:-:S02]  /*f530*/  VIADD R12, R12, 0x80 ;  /* 0x000000800c0c7836 */ /* 0x000fc40000000000 */
[----:B------:R-:W-:Y:S02]  /*f540*/  SEL R5, RZ, 0x1, P1 ;  /* 0x00000001ff057807 */ /* 0x000fe40000800000 */
[----:B------:R-:W-:Y:S01]  /*f550*/  UMOV UR8, UR7 ;  /* 0x0000000700087c82 */ /* 0x000fe20008000000 */
[----:B------:R-:W-:Y:S01]  /*f560*/  SEL R3, R3, RZ, P1 ;  /* 0x000000ff03037207 */ /* 0x000fe20000800000 */
[----:B------:R0:W-:Y:S01]  /*f570*/  UTMALDG.3D [UR8], [UR14], desc[UR16] ;  /* 0x000010080e0075b4 */ /* 0x0001e20008011000 */
[----:B------:R-:W-:Y:S01]  /*f580*/  LOP3.LUT R2, R2, R5, RZ, 0x3c, !PT ;  /* 0x0000000502027212 */ /* 0x000fe200078e3cff */
[----:B0-----:R-:W-:Y:S01]  /*f590*/  UMOV UR8, UR19 ;  /* 0x0000001300087c82 */ /* 0x001fe20008000000 */
[----:B------:R-:W-:Y:S02]  /*f5a0*/  UMOV UR11, UR21 ;  /* 0x00000015000b7c82 */ /* 0x000fe40008000000 */
[----:B------:R0:W-:Y:S02]  /*f5b0*/  UTMALDG.3D [UR8], [UR28], desc[UR16] ;  /* 0x000010081c0075b4 */ /* 0x0001e40008011000 */
[----:B0-----:R-:W-:Y:S05]  /*f5c0*/  @P4 BRA `(.L_x_304) ;  /* 0xfffffffc00444947 */ /* 0x001fea000383ffff */
.L_x_300:
[----:B------:R-:W-:Y:S05]  /*f5d0*/  BSYNC B1 ;  /* 0x0000000000017941 */ /* 0x000fea0003800000 */
.L_x_299:
[----:B------:R-:W2:Y:S01]  /*f5e0*/  LDL.LU R15, [R1+0x70] ;  /* 0x00007000010f7983 */ /* 0x000ea20000300800 */
[----:B------:R-:W-:Y:S01]  /*f5f0*/  LOP3.LUT P5, RZ, R9, 0xff, RZ, 0xc0, !PT ;  /* 0x000000ff09ff7812 */ /* 0x000fe200078ac0ff */
[----:B------:R-:W-:Y:S01]  /*f600*/  VIADD R8, R8, UR20 ;  /* 0x0000001408087c36 */ /* 0x000fe20008000000 */
[----:B------:R-:W-:Y:S01]  /*f610*/  ULDC.64 UR8, c[0x0][0x650] ;  /* 0x0001940000087ab9 */ /* 0x000fe20000000a00 */
[----:B------:R-:W3:Y:S01]  /*f620*/  LDL.LU R13, [R1+0x74] ;  /* 0x00007400010d7983 */ /* 0x000ee20000300800 */
[----:B------:R-:W-:Y:S01]  /*f630*/  IMAD.U32 R5, RZ, RZ, UR20 ;  /* 0x00000014ff057e24 */ /* 0x000fe2000f8e00ff */
[----:B------:R-:W-:Y:S01]  /*f640*/  UISETP.GE.U32.AND UP0, UPT, UR20, 0x5, UPT ;  /* 0x000000051400788c */ /* 0x000fe2000bf06070 */
[----:B------:R-:W-:Y:S01]  /*f650*/  ISETP.GT.U32.AND P1, PT, R8, 0x4, PT ;  /* 0x000000040800780c */ /* 0x000fe20003f24070 */
[----:B------:R-:W-:Y:S01]  /*f660*/  BSSY B1, `(.L_x_305) ;  /* 0x000006c000017945 */ /* 0x000fe20003800000 */
[----:B------:R-:W-:Y:S01]  /*f670*/  IMAD.MOV.U32 R6, RZ, RZ, -0x1 ;  /* 0xffffffffff067424 */ /* 0x000fe200078e00ff */
[----:B------:R-:W-:Y:S01]  /*f680*/  PRMT R9, RZ, 0x7610, R9 ;  /* 0x00007610ff097816 */ /* 0x000fe20000000009 */
[----:B------:R-:W-:Y:S01]  /*f690*/  IMAD.MOV.U32 R11, RZ, RZ, -0x1 ;  /* 0xffffffffff0b7424 */ /* 0x000fe200078e00ff */
[----:B------:R-:W-:-:S02]  /*f6a0*/  ISETP.LT.U32.AND P1, PT, R5, 0x5, P1 ;  /* 0x000000050500780c */ /* 0x000fc40000f21070 */
[----:B------:R-:W0:Y:S01]  /*f6b0*/  @P5 S2R R3, SR_CgaCtaId ;  /* 0x0000000000035919 */ /* 0x000e220000008800 */
[----:B------:R-:W-:Y:S02]  /*f6c0*/  @P5 MOV R2, 0x400 ;  /* 0x0000040000025802 */ /* 0x000fe40000000f00 */
[----:B------:R-:W-:Y:S02]  /*f6d0*/  PLOP3.LUT P4, PT, PT, PT, UP0, 0x80, 0x0 ;  /* 0x000000000000781c */ /* 0x000fe40003f8f008 */
[----:B0-----:R-:W-:Y:S01]  /*f6e0*/  @P5 LEA R4, R3, R2, 0x18 ;  /* 0x0000000203045211 */ /* 0x001fe200078ec0ff */
[----:B------:R-:W-:-:S03]  /*f6f0*/  IMAD.WIDE.U32 R2, R8, -0x33333333, RZ ;  /* 0xcccccccd08027825 */ /* 0x000fc600078e00ff */
[----:B------:R0:W-:Y:S02]  /*f700*/  @P5 SYNCS.ARRIVE.TRANS64.A1T0 RZ, [R4+URZ+0x68], RZ ;  /* 0x000068ff04ff59a7 */ /* 0x0001e4000810003f */
[----:B------:R-:W-:Y:S02]  /*f710*/  SHF.R.U32.HI R5, RZ, 0x2, R3 ;  /* 0x00000002ff057819 */ /* 0x000fe40000011603 */
[----:B------:R-:W-:Y:S02]  /*f720*/  SEL R3, RZ, 0x1, !P1 ;  /* 0x00000001ff037807 */ /* 0x000fe40004800000 */
[----:B------:R-:W-:Y:S01]  /*f730*/  PRMT R2, RZ, 0x7610, R2 ;  /* 0x00007610ff027816 */ /* 0x000fe20000000002 */
[----:B------:R-:W-:Y:S01]  /*f740*/  IMAD R8, R5, -0x5, R8 ;  /* 0xfffffffb05087824 */ /* 0x000fe200078e0208 */
[----:B------:R-:W-:-:S04]  /*f750*/  LOP3.LUT R0, R0, R3, RZ, 0x3c, !PT ;  /* 0x0000000300007212 */ /* 0x000fc800078e3cff */
[----:B------:R-:W-:Y:S01]  /*f760*/  @P4 LOP3.LUT R0, R0, 0x1, R5, 0x78, !PT ;  /* 0x0000000100004812 */ /* 0x000fe200078e7805 */
[----:B------:R-:W-:Y:S01]  /*f770*/  IMAD.MOV.U32 R5, RZ, RZ, -0x1 ;  /* 0xffffffffff057424 */ /* 0x000fe200078e00ff */
[----:B---3--:R-:W-:-:S04]  /*f780*/  IADD3 R13, P5, R13, UR22, RZ ;  /* 0x000000160d0d7c10 */ /* 0x008fc8000ffbe0ff */
[----:B--2---:R-:W-:Y:S01]  /*f790*/  IADD3.X R15, R15, UR18, RZ, P5, !PT ;  /* 0x000000120f0f7c10 */ /* 0x004fe2000affe4ff */
[----:B------:R0:W-:Y:S01]  /*f7a0*/  STL [R1+0x74], R13 ;  /* 0x0000740d01007387 */ /* 0x0001e20000100800 */
[----:B------:R-:W-:-:S03]  /*f7b0*/  ISETP.GE.U32.AND P1, PT, R13, UR8, PT ;  /* 0x000000080d007c0c */ /* 0x000fc6000bf26070 */
[----:B------:R0:W-:Y:S01]  /*f7c0*/  STL [R1+0x70], R15 ;  /* 0x0000700f01007387 */ /* 0x0001e20000100800 */
[----:B------:R-:W-:-:S13]  /*f7d0*/  ISETP.GE.U32.AND.EX P1, PT, R15, UR9, PT, P1 ;  /* 0x000000090f007c0c */ /* 0x000fda000bf26110 */
[----:B0-----:R-:W-:Y:S05]  /*f7e0*/  @P1 BRA `(.L_x_306) ;  /* 0x00000004004c1947 */ /* 0x001fea0003800000 */
[----:B------:R-:W-:Y:S01]  /*f7f0*/  ULDC.64 UR8, c[0x0][0x628] ;  /* 0x00018a0000087ab9 */ /* 0x000fe20000000a00 */
[----:B------:R-:W0:Y:S01]  /*f800*/  S2R R12, SR_CTAID.X ;  /* 0x00000000000c7919 */ /* 0x000e220000002500 */
[----:B------:R-:W-:Y:S01]  /*f810*/  ISETP.NE.U32.AND P1, PT, RZ, UR8, PT ;  /* 0x00000008ff007c0c */ /* 0x000fe2000bf25070 */
[----:B------:R-:W-:Y:S01]  /*f820*/  ULDC UR10, c[0x0][0x630] ;  /* 0x00018c00000a7ab9 */ /* 0x000fe20000000800 */
[----:B------:R-:W-:Y:S01]  /*f830*/  IMAD.MOV.U32 R2, RZ, RZ, R13 ;  /* 0x000000ffff027224 */ /* 0x000fe200078e000d */
[----:B------:R-:W1:Y:S01]  /*f840*/  S2R R10, SR_CTAID.Y ;  /* 0x00000000000a7919 */ /* 0x000e620000002600 */
[----:B------:R-:W-:Y:S01]  /*f850*/  ISETP.NE.AND.EX P1, PT, RZ, UR9, PT, P1 ;  /* 0x00000009ff007c0c */ /* 0x000fe2000bf25310 */
[----:B------:R-:W-:-:S12]  /*f860*/  IMAD.MOV.U32 R3, RZ, RZ, R15 ;  /* 0x000000ffff037224 */ /* 0x000fd800078e000f */
[----:B------:R-:W-:Y:S05]  /*f870*/  @!P1 BRA `(.L_x_307) ;  /* 0x0000000000289947 */ /* 0x000fea0003800000 */
[----:B------:R-:W-:Y:S02]  /*f880*/  ULDC UR7, c[0x0][0x634] ;  /* 0x00018d0000077ab9 */ /* 0x000fe40000000800 */
[----:B------:R-:W-:-:S05]  /*f890*/  IADD3 R7, P1, R13, UR7, RZ ;  /* 0x000000070d077c10 */ /* 0x000fca000ff3e0ff */
[----:B------:R-:W-:-:S04]  /*f8a0*/  IMAD.X R11, RZ, RZ, R15, P1 ;  /* 0x000000ffff0b7224 */ /* 0x000fc800008e060f */
[----:B------:R-:W-:-:S04]  /*f8b0*/  IMAD.WIDE.U32 R4, R11, UR8, RZ ;  /* 0x000000080b047c25 */ /* 0x000fc8000f8e00ff */
[----:B------:R-:W-:-:S04]  /*f8c0*/  IMAD.WIDE.U32 R4, P1, R7, UR9, R4 ;  /* 0x0000000907047c25 */ /* 0x000fc8000f820004 */
[----:B------:R-:W-:-:S04]  /*f8d0*/  IMAD.WIDE.U32 R6, R7, UR8, RZ ;  /* 0x0000000807067c25 */ /* 0x000fc8000f8e00ff */
[----:B------:R-:W-:Y:S01]  /*f8e0*/  IMAD.X R3, RZ, RZ, RZ, P1 ;  /* 0x000000ffff037224 */ /* 0x000fe200008e06ff */
[----:B------:R-:W-:Y:S01]  /*f8f0*/  IADD3 RZ, P1, R7, R4, RZ ;  /* 0x0000000407ff7210 */ /* 0x000fe20007f3e0ff */
[----:B------:R-:W-:-:S04]  /*f900*/  IMAD.MOV.U32 R2, RZ, RZ, R5 ;  /* 0x000000ffff027224 */ /* 0x000fc800078e0005 */
[----:B------:R-:W-:-:S08]  /*f910*/  IMAD.WIDE.U32.X R2, R11, UR9, R2, P1 ;  /* 0x000000090b027c25 */ /* 0x000fd000088e0402 */
.L_x_307:
[--C-:B------:R-:W-:Y:S01]  /*f920*/  SHF.R.U64 R11, R2, UR10, R3.reuse ;  /* 0x0000000a020b7c19 */ /* 0x100fe20008001203 */
[----:B------:R-:W-:Y:S01]  /*f930*/  ULDC.64 UR8, c[0x0][0x620] ;  /* 0x0001880000087ab9 */ /* 0x000fe20000000a00 */
[----:B------:R-:W-:Y:S01]  /*f940*/  SHF.R.U32.HI R2, RZ, UR10, R3 ;  /* 0x0000000aff027c19 */ /* 0x000fe20008011603 */
[----:B------:R-:W-:Y:S01]  /*f950*/  IMAD.MOV.U32 R3, RZ, RZ, R15 ;  /* 0x000000ffff037224 */ /* 0x000fe200078e000f */
[----:B------:R-:W-:Y:S01]  /*f960*/  IADD3 R5, P1, RZ, -R11, RZ ;  /* 0x8000000bff057210 */ /* 0x000fe20007f3e0ff */
[----:B------:R-:W-:Y:S01]  /*f970*/  ULDC UR7, c[0x0][0x150] ;  /* 0x0000540000077ab9 */ /* 0x000fe20000000800 */
[----:B0-----:R-:W-:Y:S01]  /*f980*/  I2FP.F32.U32 R6, R12 ;  /* 0x0000000c00067245 */ /* 0x001fe20000201000 */
[----:B------:R-:W0:Y:S01]  /*f990*/  LDC R7, c[0x0][0x144] ;  /* 0x00005100ff077b82 */ /* 0x000e220000000800 */
[----:B------:R-:W-:Y:S01]  /*f9a0*/  ULDC.64 UR10, c[0x0][0x640] ;  /* 0x00019000000a7ab9 */ /* 0x000fe20000000a00 */
[----:B------:R-:W-:Y:S01]  /*f9b0*/  IMAD.X R2, RZ, RZ, ~R2, P1 ;  /* 0x000000ffff027224 */ /* 0x000fe200008e0e02 */
[----:B------:R-:W-:Y:S01]  /*f9c0*/  ISETP.NE.U32.AND P1, PT, RZ, UR10, PT ;  /* 0x0000000aff007c0c */ /* 0x000fe2000bf25070 */
[----:B------:R-:W-:Y:S01]  /*f9d0*/  FMUL R6, R6, UR7 ;  /* 0x0000000706067c20 */ /* 0x000fe20008400000 */
[----:B------:R-:W-:Y:S01]  /*f9e0*/  ULDC UR7, c[0x0][0x618] ;  /* 0x0001860000077ab9 */ /* 0x000fe20000000800 */
[----:B------:R-:W-:Y:S01]  /*f9f0*/  IMAD R4, R2, UR8, RZ ;  /* 0x0000000802047c24 */ /* 0x000fe2000f8e02ff */
[----:B------:R-:W-:Y:S01]  /*fa00*/  ISETP.NE.AND.EX P1, PT, RZ, UR11, PT, P1 ;  /* 0x0000000bff007c0c */ /* 0x000fe2000bf25310 */
[----:B------:R-:W-:Y:S01]  /*fa10*/  IMAD.MOV.U32 R2, RZ, RZ, R13 ;  /* 0x000000ffff027224 */ /* 0x000fe200078e000d */
[----:B------:R-:W2:Y:S01]  /*fa20*/  LDC R15, c[0x0][0x148] ;  /* 0x00005200ff0f7b82 */ /* 0x000ea20000000800 */
[----:B------:R-:W3:Y:S02]  /*fa30*/  F2I.U32.TRUNC.NTZ R6, R6 ;  /* 0x0000000600067305 */ /* 0x000ee4000020f000 */
[----:B------:R-:W-:Y:S01]  /*fa40*/  IMAD.WIDE.U32 R2, R5, UR8, R2 ;  /* 0x0000000805027c25 */ /* 0x000fe2000f8e0002 */
[----:B------:R-:W-:-:S03]  /*fa50*/  ULDC UR8, c[0x0][0x154] ;  /* 0x0000550000087ab9 */ /* 0x000fc60000000800 */
[----:B------:R-:W-:Y:S01]  /*fa60*/  IMAD R5, R5, UR9, R4 ;  /* 0x0000000905057c24 */ /* 0x000fe2000f8e0204 */
[----:B------:R-:W-:-:S03]  /*fa70*/  ULDC UR9, c[0x0][0x608] ;  /* 0x0001820000097ab9 */ /* 0x000fc60000000800 */
[----:B------:R-:W-:-:S05]  /*fa80*/  IMAD.IADD R3, R3, 0x1, R5 ;  /* 0x0000000103037824 */ /* 0x000fca00078e0205 */
[----:B------:R-:W-:Y:S01]  /*fa90*/  SHF.R.U64 R13, R2, UR7, R3 ;  /* 0x00000007020d7c19 */ /* 0x000fe20008001203 */
[----:B---3--:R-:W-:Y:S01]  /*faa0*/  IMAD.MOV R6, RZ, RZ, -R6 ;  /* 0x000000ffff067224 */ /* 0x008fe200078e0a06 */
[----:B-1----:R-:W-:-:S03]  /*fab0*/  I2FP.F32.U32 R2, R10 ;  /* 0x0000000a00027245 */ /* 0x002fc60000201000 */
[----:B0-----:R-:W-:Y:S02]  /*fac0*/  IMAD R19, R7, R6, R12 ;  /* 0x0000000607137224 */ /* 0x001fe400078e020c */
[----:B------:R-:W-:Y:S01]  /*fad0*/  FMUL R4, R2, UR8 ;  /* 0x0000000802047c20 */ /* 0x000fe20008400000 */
[----:B------:R-:W-:Y:S01]  /*fae0*/  SHF.R.U32.HI R2, RZ, UR7, R3 ;  /* 0x00000007ff027c19 */ /* 0x000fe20008011603 */
[----:B------:R-:W-:Y:S02]  /*faf0*/  ULDC UR7, c[0x0][0x658] ;  /* 0x0001960000077ab9 */ /* 0x000fe40000000800 */
[----:B------:R0:W1:Y:S01]  /*fb00*/  F2I.U32.TRUNC.NTZ R18, R4 ;  /* 0x0000000400127305 */ /* 0x000062000020f000 */
[--C-:B------:R-:W-:Y:S02]  /*fb10*/  SHF.R.U64 R16, R13, UR9, R2.reuse ;  /* 0x000000090d107c19 */ /* 0x100fe40008001202 */
[----:B------:R-:W-:-:S04]  /*fb20*/  SHF.R.U32.HI R3, RZ, UR9, R2 ;  /* 0x00000009ff037c19 */ /* 0x000fc80008011602 */
[--C-:B------:R-:W-:Y:S02]  /*fb30*/  SHF.R.U64 R14, R16, UR7, R3.reuse ;  /* 0x00000007100e7c19 */ /* 0x100fe40008001203 */
[----:B------:R-:W-:-:S03]  /*fb40*/  SHF.R.U32.HI R3, RZ, UR7, R3 ;  /* 0x00000007ff037c19 */ /* 0x000fc60008011603 */
[----:B------:R-:W-:Y:S01]  /*fb50*/  IMAD.MOV.U32 R2, RZ, RZ, R14 ;  /* 0x000000ffff027224 */ /* 0x000fe200078e000e */
[----:B0-2---:R-:W-:Y:S06]  /*fb60*/  @!P1 BRA `(.L_x_308) ;  /* 0x0000000000289947 */ /* 0x005fec0003800000 */
        /* <DEDUP_REMOVED lines=10> */
.L_x_308:
[----:B------:R-:W-:Y:S01]  /*fc10*/  ULDC UR7, c[0x0][0x648] ;  /* 0x0001920000077ab9 */ /* 0x000fe20000000800 */
[----:B-1----:R-:W-:Y:S01]  /*fc20*/  IMAD.MOV R18, RZ, RZ, -R18 ;  /* 0x000000ffff127224 */ /* 0x002fe200078e0a12 */
[----:B------:R-:W-:Y:S01]  /*fc30*/  SHF.R.U64 R3, R2, UR7, R3 ;  /* 0x0000000702037c19 */ /* 0x000fe20008001203 */
[----:B------:R-:W-:Y:S01]  /*fc40*/  ULDC UR7, c[0x0][0x638] ;  /* 0x00018e0000077ab9 */ /* 0x000fe20000000800 */
[----:B------:R-:W-:Y:S01]  /*fc50*/  LOP3.LUT R2, R16, UR6, RZ, 0xc0, !PT ;  /* 0x0000000610027c12 */ /* 0x000fe2000f8ec0ff */
[----:B------:R-:W-:Y:S01]  /*fc60*/  @P2 IMAD R19, R15, R18, R10 ;  /* 0x000000120f132224 */ /* 0x000fe200078e020a */
[----:B------:R-:W-:Y:S01]  /*fc70*/  LOP3.LUT R13, R13, UR4, RZ, 0xc0, !PT ;  /* 0x000000040d0d7c12 */ /* 0x000fe2000f8ec0ff */
[----:B------:R-:W-:Y:S01]  /*fc80*/  IMAD.MOV R5, RZ, RZ, -R3 ;  /* 0x000000ffff057224 */ /* 0x000fe200078e0a03 */
[----:B------:R-:W-:Y:S01]  /*fc90*/  ULDC UR8, c[0x0][0x610] ;  /* 0x0001840000087ab9 */ /* 0x000fe20000000800 */
[----:B------:R-:W-:Y:S02]  /*fca0*/  IMAD R2, R3, UR5, R2 ;  /* 0x0000000503027c24 */ /* 0x000fe4000f8e0202 */
[----:B------:R-:W-:Y:S01]  /*fcb0*/  IMAD R14, R5, UR7, R14 ;  /* 0x00000007050e7c24 */ /* 0x000fe2000f8e020e */
[----:B------:R-:W-:Y:S01]  /*fcc0*/  ULDC UR7, c[0x0][0x600] ;  /* 0x0001800000077ab9 */ /* 0x000fe20000000800 */
[----:B------:R-:W-:-:S02]  /*fcd0*/  IMAD R5, R2, UR8, R19 ;  /* 0x0000000802057c24 */ /* 0x000fc4000f8e0213 */
[----:B------:R-:W-:Y:S02]  /*fce0*/  IMAD R14, R14, UR7, R13 ;  /* 0x000000070e0e7c24 */ /* 0x000fe4000f8e020d */
[----:B------:R-:W-:-:S03]  /*fcf0*/  IMAD.MOV.U32 R2, RZ, RZ, 0x1 ;  /* 0x00000001ff027424 */ /* 0x000fc600078e00ff */
[----:B------:R-:W-:Y:S02]  /*fd00*/  SEL R6, R14, R5, !P2 ;  /* 0x000000050e067207 */ /* 0x000fe40005000000 */
[----:B------:R-:W-:-:S07]  /*fd10*/  SEL R5, R5, R14, !P2 ;  /* 0x0000000e05057207 */ /* 0x000fce0005000000 */
.L_x_306:
[----:B------:R-:W-:Y:S05]  /*fd20*/  BSYNC B1 ;  /* 0x0000000000017941 */ /* 0x000fea0003800000 */
.L_x_305:
[----:B------:R-:W-:-:S13]  /*fd30*/  LOP3.LUT P1, RZ, R2, 0xff, RZ, 0xc0, !PT ;  /* 0x000000ff02ff7812 */ /* 0x000fda000782c0ff */
[----:B------:R-:W-:Y:S05]  /*fd40*/  @P1 BRA `(.L_x_309) ;  /* 0xfffffff400301947 */ /* 0x000fea000383ffff */
[----:B------:R-:W-:Y:S05]  /*fd50*/  BSYNC B0 ;  /* 0x0000000000007941 */ /* 0x000fea0003800000 */
.L_x_297:
[----:B------:R-:W-:-:S03]  /*fd60*/  UMOV UR7, 0xffffffff ;  /* 0xffffffff00077882 */ /* 0x000fc60000000000 */
[----:B------:R-:W-:Y:S05]  /*fd70*/  BRA.DIV UR7, `(.L_x_310) ;  /* 0x00000006074c7947 */ /* 0x000fea000b800000 */
[----:B------:R-:W-:-:S13]  /*fd80*/  ELECT P0, URZ, PT ;  /* 0x00000000003f782f */ /* 0x000fda0003800000 */
.L_x_325:
[----:B------:R-:W-:Y:S04]  /*fd90*/  BSSY B0, `(.L_x_311) ;  /* 0x0000035000007945 */ /* 0x000fe80003800000 */
[----:B------:R-:W-:Y:S05]  /*fda0*/  @!P0 BRA `(.L_x_312) ;  /* 0x0000000000cc8947 */ /* 0x000fea0003800000 */
[----:B------:R-:W-:-:S04]  /*fdb0*/  ULOP3.LUT UR7, UR13, 0x2, URZ, 0xfc, !UPT ;  /* 0x000000020d077892 */ /* 0x000fc8000f8efc3f */
[----:B------:R-:W-:-:S06]  /*fdc0*/  UISETP.NE.AND UP0, UPT, UR7, 0x3, UPT ;  /* 0x000000030700788c */ /* 0x000fcc000bf05270 */
[----:B------:R-:W-:-:S13]  /*fdd0*/  PLOP3.LUT P0, PT, PT, PT, UP0, 0x80, 0x0 ;  /* 0x000000000000781c */ /* 0x000fda0003f0f008 */
[----:B------:R-:W-:Y:S05]  /*fde0*/  @!P0 BRA `(.L_x_313) ;  /* 0x0000000000048947 */ /* 0x000fea0003800000 */
[----:B------:R-:W-:Y:S01]  /*fdf0*/  BPT.TRAP 0x1 ;  /* 0x000000040000795c */ /* 0x000fe20000300000 */
.L_x_313:
[----:B------:R-:W0:Y:S01]  /*fe00*/  S2R R3, SR_CgaCtaId ;  /* 0x0000000000037919 */ /* 0x000e220000008800 */
[----:B------:R-:W-:-:S04]  /*fe10*/  MOV R2, 0x400 ;  /* 0x0000040000027802 */ /* 0x000fc80000000f00 */
[----:B0-----:R-:W-:Y:S02]  /*fe20*/  LEA R3, R3, R2, 0x18 ;  /* 0x0000000203037211 */ /* 0x001fe400078ec0ff */
[----:B------:R-:W-:-:S03]  /*fe30*/  SHF.L.U32 R2, R0, 0x1f, RZ ;  /* 0x0000001f00027819 */ /* 0x000fc600000006ff */
[----:B------:R-:W-:-:S04]  /*fe40*/  VIADD R3, R3, 0x28 ;  /* 0x0000002803037836 */ /* 0x000fc80000000000 */
[C---:B------:R-:W-:Y:S02]  /*fe50*/  IMAD R7, R8.reuse, 0x8, R3 ;  /* 0x0000000808077824 */ /* 0x040fe400078e0203 */
[----:B------:R-:W-:Y:S02]  /*fe60*/  VIADD R8, R8, 0x1 ;  /* 0x0000000108087836 */ /* 0x000fe40000000000 */
[----:B------:R-:W0:Y:S03]  /*fe70*/  SYNCS.PHASECHK.TRANS64.TRYWAIT P0, [R7+URZ], R2 ;  /* 0x00000002070075a7 */ /* 0x000e26000800017f */
[----:B------:R-:W-:-:S04]  /*fe80*/  ISETP.NE.AND P1, PT, R8, 0x5, PT ;  /* 0x000000050800780c */ /* 0x000fc80003f25270 */
[----:B------:R-:W-:Y:S02]  /*fe90*/  SEL R5, RZ, 0x1, P1 ;  /* 0x00000001ff057807 */ /* 0x000fe40000800000 */
[----:B------:R-:W-:Y:S02]  /*fea0*/  SEL R8, R8, RZ, P1 ;  /* 0x000000ff08087207 */ /* 0x000fe40000800000 */
[----:B------:R-:W-:-:S03]  /*feb0*/  LOP3.LUT R5, R0, R5, RZ, 0x3c, !PT ;  /* 0x0000000500057212 */ /* 0x000fc600078e3cff */
[----:B------:R-:W-:Y:S01]  /*fec0*/  IMAD R9, R8, 0x8, R3 ;  /* 0x0000000808097824 */ /* 0x000fe200078e0203 */
[----:B------:R-:W-:Y:S01]  /*fed0*/  SHF.L.U32 R4, R5, 0x1f, RZ ;  /* 0x0000001f05047819 */ /* 0x000fe200000006ff */
[----:B0-----:R-:W-:Y:S06]  /*fee0*/  @!P0 BRA `(.L_x_314) ;  /* 0x0000000400148947 */ /* 0x001fec0003800000 */
.L_x_326:
[----:B------:R-:W1:Y:S01]  /*fef0*/  SYNCS.PHASECHK.TRANS64.TRYWAIT P0, [R9+URZ], R4 ;  /* 0x00000004090075a7 */ /* 0x000e62000800017f */
[----:B------:R-:W-:-:S05]  /*ff00*/  VIADD R0, R8, 0x1 ;  /* 0x0000000108007836 */ /* 0x000fca0000000000 */
[----:B------:R-:W-:-:S04]  /*ff10*/  ISETP.NE.AND P1, PT, R0, 0x5, PT ;  /* 0x000000050000780c */ /* 0x000fc80003f25270 */
[----:B0-----:R-:W-:Y:S02]  /*ff20*/  SEL R2, RZ, 0x1, P1 ;  /* 0x00000001ff027807 */ /* 0x001fe40000800000 */
[----:B------:R-:W-:Y:S02]  /*ff30*/  SEL R0, R0, RZ, P1 ;  /* 0x000000ff00007207 */ /* 0x000fe40000800000 */
[----:B------:R-:W-:-:S03]  /*ff40*/  LOP3.LUT R7, R5, R2, RZ, 0x3c, !PT ;  /* 0x0000000205077212 */ /* 0x000fc600078e3cff */
[----:B------:R-:W-:Y:S01]  /*ff50*/  IMAD R6, R0, 0x8, R3 ;  /* 0x0000000800067824 */ /* 0x000fe200078e0203 */
[----:B------:R-:W-:Y:S01]  /*ff60*/  SHF.L.U32 R5, R7, 0x1f, RZ ;  /* 0x0000001f07057819 */ /* 0x000fe200000006ff */
[----:B-1----:R-:W-:Y:S06]  /*ff70*/  @!P0 BRA `(.L_x_315) ;  /* 0x0000000400048947 */ /* 0x002fec0003800000 */
.L_x_327:
[----:B------:R-:W1:Y:S01]  /*ff80*/  SYNCS.PHASECHK.TRANS64.TRYWAIT P0, [R6+URZ], R5 ;  /* 0x00000005060075a7 */ /* 0x000e62000800017f */
[----:B------:R-:W-:-:S05]  /*ff90*/  VIADD R0, R0, 0x1 ;  /* 0x0000000100007836 */ /* 0x000fca0000000000 */
[----:B------:R-:W-:-:S04]  /*ffa0*/  ISETP.NE.AND P1, PT, R0, 0x5, PT ;  /* 0x000000050000780c */ /* 0x000fc80003f25270 */
[----:B------:R-:W-:Y:S02]  /*ffb0*/  SEL R2, RZ, 0x1, P1 ;  /* 0x00000001ff027807 */ /* 0x000fe40000800000 */
[----:B------:R-:W-:Y:S02]  /*ffc0*/  SEL R0, R0, RZ, P1 ;  /* 0x000000ff00007207 */ /* 0x000fe40000800000 */
[----:B------:R-:W-:-:S03]  /*ffd0*/  LOP3.LUT R7, R7, R2, RZ, 0x3c, !PT ;  /* 0x0000000207077212 */ /* 0x000fc600078e3cff */
[----:B0-----:R-:W-:Y:S01]  /*ffe0*/  IMAD R9, R0, 0x8, R3 ;  /* 0x0000000800097824 */ /* 0x001fe200078e0203 */
[----:B------:R-:W-:Y:S01]  /*fff0*/  SHF.L.U32 R4, R7, 0x1f, RZ ;  /* 0x0000001f07047819 */ /* 0x000fe200000006ff */
[----:B-1----:R-:W-:Y:S06]  /*10000*/  @!P0 BRA `(.L_x_316) ;  /* 0x0000000000f48947 */ /* 0x002fec0003800000 */
.L_x_328:
[----:B------:R-:W1:Y:S01]  /*10010*/  SYNCS.PHASECHK.TRANS64.TRYWAIT P0, [R9+URZ], R4 ;  /* 0x00000004090075a7 */ /* 0x000e62000800017f */
[----:B------:R-:W-:-:S05]  /*10020*/  VIADD R0, R0, 0x1 ;  /* 0x0000000100007836 */ /* 0x000fca0000000000 */
[----:B------:R-:W-:-:S04]  /*10030*/  ISETP.NE.AND P1, PT, R0, 0x5, PT ;  /* 0x000000050000780c */ /* 0x000fc80003f25270 */
[----:B------:R-:W-:Y:S02]  /*10040*/  SEL R2, RZ, 0x1, P1 ;  /* 0x00000001ff027807 */ /* 0x000fe40000800000 */
[----:B------:R-:W-:Y:S02]  /*10050*/  SEL R0, R0, RZ, P1 ;  /* 0x000000ff00007207 */ /* 0x000fe40000800000 */
[----:B------:R-:W-:Y:S01]  /*10060*/  LOP3.LUT R2, R7, R2, RZ, 0x3c, !PT ;  /* 0x0000000207027212 */ /* 0x000fe200078e3cff */
[----:B-1----:R-:W-:Y:S06]  /*10070*/  @!P0 BRA `(.L_x_317) ;  /* 0x0000000000ec8947 */ /* 0x002fec0003800000 */
.L_x_329:
[----:B------:R-:W-:Y:S01]  /*10080*/  IMAD R3, R0, 0x8, R3 ;  /* 0x0000000800037824 */ /* 0x000fe200078e0203 */
[----:B------:R-:W-:-:S07]  /*10090*/  SHF.L.U32 R0, R2, 0x1f, RZ ;  /* 0x0000001f02007819 */ /* 0x000fce00000006ff */
.L_x_318:
[----:B--2---:R2:W3:Y:S02]  /*100a0*/  SYNCS.PHASECHK.TRANS64.TRYWAIT P0, [R3+URZ], R0 ;  /* 0x00000000030075a7 */ /* 0x0044e4000800017f */
[----:B---3--:R-:W-:Y:S05]  /*100b0*/  @!P0 NANOSLEEP.SYNCS 0x989680 ;  /* 0x009896800000895d */ /* 0x008fea0003900000 */
[----:B------:R-:W3:Y:S02]  /*100c0*/  @!P0 SYNCS.PHASECHK.TRANS64 P0, [R3+URZ], R0 ;  /* 0x00000000030085a7 */ /* 0x000ee4000800007f */
[----:B---3--:R-:W-:Y:S05]  /*100d0*/  @!P0 BRA `(.L_x_318) ;  /* 0xfffffffc00f08947 */ /* 0x008fea000383ffff */
.L_x_312:
[----:B------:R-:W-:Y:S05]  /*100e0*/  BSYNC B0 ;  /* 0x0000000000007941 */ /* 0x000fea0003800000 */
.L_x_311:
[----:B------:R-:W-:Y:S05]  /*100f0*/  EXIT ;  /* 0x000000000000794d */ /* 0x000fea0003800000 */
.L_x_17:
[----:B-1----:R-:W-:-:S04]  /*10100*/  IMAD.U32 R3, RZ, RZ, UR6 ;  /* 0x00000006ff037e24 */ /* 0x002fc8000f8e00ff */
[----:B------:R1:W2:Y:S03]  /*10110*/  SYNCS.PHASECHK.TRANS64.TRYWAIT P0, [R3+URZ], R0 ;  /* 0x00000000030075a7 */ /* 0x0002a6000800017f */
[----:B--2---:R-:W-:Y:S05]  /*10120*/  @!P0 NANOSLEEP.SYNCS 0x989680 ;  /* 0x009896800000895d */ /* 0x004fea0003900000 */
[----:B------:R-:W2:Y:S02]  /*10130*/  @!P0 SYNCS.PHASECHK.TRANS64 P0, [R3+URZ], R0 ;  /* 0x00000000030085a7 */ /* 0x000ea4000800007f */
[----:B--2---:R-:W-:Y:S05]  /*10140*/  @!P0 BRA `(.L_x_17) ;  /* 0xfffffffc00ec8947 */ /* 0x004fea000383ffff */
[----:B------:R-:W-:Y:S05]  /*10150*/  BRA `(.L_x_16) ;  /* 0xffffff1800847947 */ /* 0x000fea000383ffff */
.L_x_23:
[----:B-----5:R2:W-:Y:S02]  /*10160*/  STL [R1+0x80], R0 ;  /* 0x0000800001007387 */ /* 0x0205e40000100800 */
[----:B--2---:R-:W-:-:S04]  /*10170*/  IMAD.U32 R0, RZ, RZ, UR9 ;  /* 0x00000009ff007e24 */ /* 0x004fc8000f8e00ff */
[----:B------:R2:W3:Y:S03]  /*10180*/  SYNCS.PHASECHK.TRANS64.TRYWAIT P0, [R0+URZ], R229 ;  /* 0x000000e5000075a7 */ /* 0x0004e6000800017f */
[----:B---3--:R-:W-:Y:S05]  /*10190*/  @!P0 NANOSLEEP.SYNCS 0x989680 ;  /* 0x009896800000895d */ /* 0x008fea0003900000 */
[----:B------:R2:W3:Y:S02]  /*101a0*/  @!P0 SYNCS.PHASECHK.TRANS64 P0, [R0+URZ], R229 ;  /* 0x000000e5000085a7 */ /* 0x0004e4000800007f */
[----:B--2---:R2:W5:Y:S02]  /*101b0*/  LDL.LU R0, [R1+0x80] ;  /* 0x0000800001007983 */ /* 0x0045640000300800 */
[----:B--23--:R-:W-:Y:S05]  /*101c0*/  @!P0 BRA `(.L_x_23) ;  /* 0xfffffffc00e48947 */ /* 0x00cfea000383ffff */
[----:B------:R-:W-:Y:S05]  /*101d0*/  BRA `(.L_x_22) ;  /* 0xffffff2c00247947 */ /* 0x000fea000383ffff */
.L_x_298:
[----:B------:R-:W-:Y:S01]  /*101e0*/  BSSY B1, `(.L_x_319) ;  /* 0x0000006000017945 */ /* 0x000fe20003800000 */
[----:B------:R-:W-:-:S07]  /*101f0*/  IMAD.MOV.U32 R2, RZ, RZ, -0x1 ;  /* 0xffffffffff027424 */ /* 0x000fce00078e00ff */
[----:B------:R-:W-:Y:S05]  /*10200*/  WARPSYNC.COLLECTIVE R2, `(.L_x_320) ;  /* 0x00000000020c7348 */ /* 0x000fea0003c00000 */
[----:B------:R-:W-:Y:S02]  /*10210*/  ELECT P1, UR62, PT ;  /* 0x00000000003e782f */ /* 0x000fe40003820000 */
[----:B------:R-:W-:Y:S01]  /*10220*/  MOV R2, UR62 ;  /* 0x0000003e00027c02 */ /* 0x000fe20008000f00 */
[----:B------:R-:W-:Y:S10]  /*10230*/  ENDCOLLECTIVE ;  /* 0x000000000000791b */ /* 0x000ff40003800000 */
.L_x_320:
[----:B------:R-:W-:Y:S05]  /*10240*/  BSYNC B1 ;  /* 0x0000000000017941 */ /* 0x000fea0003800000 */
.L_x_319:
[----:B------:R-:W-:Y:S05]  /*10250*/  BRA `(.L_x_321) ;  /* 0xffffffec00f87947 */ /* 0x000fea000383ffff */
.L_x_301:
[----:B-1----:R1:W2:Y:S02]  /*10260*/  SYNCS.PHASECHK.TRANS64.TRYWAIT P1, [R13+URZ+0x28], R4 ;  /* 0x000028040d0075a7 */ /* 0x0022a4000802017f */
[----:B--2---:R-:W-:Y:S05]  /*10270*/  @!P1 NANOSLEEP.SYNCS 0x989680 ;  /* 0x009896800000995d */ /* 0x004fea0003900000 */
[----:B------:R-:W2:Y:S02]  /*10280*/  @!P1 SYNCS.PHASECHK.TRANS64 P1, [R13+URZ+0x28], R4 ;  /* 0x000028040d0095a7 */ /* 0x000ea4000802007f */
[----:B--2---:R-:W-:Y:S05]  /*10290*/  @!P1 BRA `(.L_x_301) ;  /* 0xfffffffc00f09947 */ /* 0x004fea000383ffff */
[----:B------:R-:W-:Y:S05]  /*102a0*/  BRA `(.L_x_322) ;  /* 0xfffffff0002c7947 */ /* 0x000fea000383ffff */
.L_x_310:
[----:B------:R-:W-:Y:S01]  /*102b0*/  BSSY B0, `(.L_x_323) ;  /* 0x0000006000007945 */ /* 0x000fe20003800000 */
[----:B------:R-:W-:-:S07]  /*102c0*/  IMAD.MOV.U32 R2, RZ, RZ, -0x1 ;  /* 0xffffffffff027424 */ /* 0x000fce00078e00ff */
[----:B------:R-:W-:Y:S05]  /*102d0*/  WARPSYNC.COLLECTIVE R2, `(.L_x_324) ;  /* 0x00000000020c7348 */ /* 0x000fea0003c00000 */
[----:B------:R-:W-:Y:S02]  /*102e0*/  ELECT P1, UR62, PT ;  /* 0x00000000003e782f */ /* 0x000fe40003820000 */
[----:B------:R-:W-:Y:S01]  /*102f0*/  MOV R2, UR62 ;  /* 0x0000003e00027c02 */ /* 0x000fe20008000f00 */
[----:B------:R-:W-:Y:S10]  /*10300*/  ENDCOLLECTIVE ;  /* 0x000000000000791b */ /* 0x000ff40003800000 */
.L_x_324:
[----:B------:R-:W-:Y:S05]  /*10310*/  BSYNC B0 ;  /* 0x0000000000007941 */ /* 0x000fea0003800000 */
.L_x_323:
[----:B------:R-:W-:Y:S01]  /*10320*/  PLOP3.LUT P0, PT, P1, PT, PT, 0x80, 0x0 ;  /* 0x000000000000781c */ /* 0x000fe20000f0f070 */
[----:B------:R-:W-:-:S12]  /*10330*/  BRA `(.L_x_325) ;  /* 0xfffffff800947947 */ /* 0x000fd8000383ffff */
.L_x_314:
[----:B0-----:R0:W1:Y:S02]  /*10340*/  SYNCS.PHASECHK.TRANS64.TRYWAIT P0, [R7+URZ], R2 ;  /* 0x00000002070075a7 */ /* 0x001064000800017f */
[----:B-1----:R-:W-:Y:S05]  /*10350*/  @!P0 NANOSLEEP.SYNCS 0x989680 ;  /* 0x009896800000895d */ /* 0x002fea0003900000 */
[----:B------:R-:W1:Y:S02]  /*10360*/  @!P0 SYNCS.PHASECHK.TRANS64 P0, [R7+URZ], R2 ;  /* 0x00000002070085a7 */ /* 0x000e64000800007f */
[----:B-1----:R-:W-:Y:S05]  /*10370*/  @!P0 BRA `(.L_x_314) ;  /* 0xfffffffc00f08947 */ /* 0x002fea000383ffff */
[----:B------:R-:W-:Y:S05]  /*10380*/  BRA `(.L_x_326) ;  /* 0xfffffff800d87947 */ /* 0x000fea000383ffff */
.L_x_315:
[----:B0-----:R0:W1:Y:S02]  /*10390*/  SYNCS.PHASECHK.TRANS64.TRYWAIT P0, [R9+URZ], R4 ;  /* 0x00000004090075a7 */ /* 0x001064000800017f */
[----:B-1----:R-:W-:Y:S05]  /*103a0*/  @!P0 NANOSLEEP.SYNCS 0x989680 ;  /* 0x009896800000895d */ /* 0x002fea0003900000 */
[----:B------:R-:W1:Y:S02]  /*103b0*/  @!P0 SYNCS.PHASECHK.TRANS64 P0, [R9+URZ], R4 ;  /* 0x00000004090085a7 */ /* 0x000e64000800007f */
[----:B-1----:R-:W-:Y:S05]  /*103c0*/  @!P0 BRA `(.L_x_315) ;  /* 0xfffffffc00f08947 */ /* 0x002fea000383ffff */
[----:B------:R-:W-:Y:S05]  /*103d0*/  BRA `(.L_x_327) ;  /* 0xfffffff800e87947 */ /* 0x000fea000383ffff */
.L_x_316:
[----:B0-----:R0:W1:Y:S02]  /*103e0*/  SYNCS.PHASECHK.TRANS64.TRYWAIT P0, [R6+URZ], R5 ;  /* 0x00000005060075a7 */ /* 0x001064000800017f */
[----:B-1----:R-:W-:Y:S05]  /*103f0*/  @!P0 NANOSLEEP.SYNCS 0x989680 ;  /* 0x009896800000895d */ /* 0x002fea0003900000 */
[----:B------:R-:W1:Y:S02]  /*10400*/  @!P0 SYNCS.PHASECHK.TRANS64 P0, [R6+URZ], R5 ;  /* 0x00000005060085a7 */ /* 0x000e64000800007f */
[----:B-1----:R-:W-:Y:S05]  /*10410*/  @!P0 BRA `(.L_x_316) ;  /* 0xfffffffc00f08947 */ /* 0x002fea000383ffff */
[----:B------:R-:W-:Y:S05]  /*10420*/  BRA `(.L_x_328) ;  /* 0xfffffff800f87947 */ /* 0x000fea000383ffff */
.L_x_317:
[----:B-1----:R1:W2:Y:S02]  /*10430*/  SYNCS.PHASECHK.TRANS64.TRYWAIT P0, [R9+URZ], R4 ;  /* 0x00000004090075a7 */ /* 0x0022a4000800017f */
[----:B--2---:R-:W-:Y:S05]  /*10440*/  @!P0 NANOSLEEP.SYNCS 0x989680 ;  /* 0x009896800000895d */ /* 0x004fea0003900000 */
[----:B------:R-:W2:Y:S02]  /*10450*/  @!P0 SYNCS.PHASECHK.TRANS64 P0, [R9+URZ], R4 ;  /* 0x00000004090085a7 */ /* 0x000ea4000800007f */
[----:B--2---:R-:W-:Y:S05]  /*10460*/  @!P0 BRA `(.L_x_317) ;  /* 0xfffffffc00f08947 */ /* 0x004fea000383ffff */
[----:B------:R-:W-:Y:S05]  /*10470*/  BRA `(.L_x_329) ;  /* 0xfffffffc00007947 */ /* 0x000fea000383ffff */
.L_x_330:
[----:B------:R-:W-:-:S00]  /*10480*/  BRA `(.L_x_330) ;  /* 0xfffffffc00fc7947 */ /* 0x000fc0000383ffff */
[----:B------:R-:W-:-:S00]  /*10490*/  NOP ;  /* 0x0000000000007918 */ /* 0x000fc00000000000 */
        /* <DEDUP_REMOVED lines=14> */
.L_x_331:


//--------------------- .nv.shared._ZN7cutlass13device_kernelINS_4gemm6kernel13GemmUniversalIN4cute5tupleIJiiiiEEENS1_10collective13CollectiveMmaINS1_37MainloopSm90TmaGmmaWarpSpecializedFP8ILi5ENS5_IJNS4_1CILi1EEESB_SB_EEENS1_35KernelTmaWarpSpecializedCooperativeEEENS5_IJNSA_ILi128EEENSA_ILi256EEESF_EEENS_12float_e4m3_tENS5_IJlSB_lEEESI_SJ_NS4_8TiledMMAINS4_8MMA_AtomIJNS4_4SM904GMMA31MMA_64x256x32_F32E4M3E4M3_SS_TNILNSN_7ScaleInE1ELSP_1EEEEEENS4_6LayoutINS5_IJNSA_ILi2EEESB_SB_EEENS5_IJSB_NSA_ILi0EEESV_EEEEENS5_IJNS4_10UnderscoreESY_SY_EEEEENS4_13SM90_TMA_LOADENS4_14ComposedLayoutINS4_7SwizzleILi3ELi4ELi3EEENS4_18smem_ptr_flag_bitsILi8EEENSS_INS5_IJNSA_ILi8EEESF_EEENS5_IJSF_SB_EEEEEEEvNS4_8identityES11_S1B_vS1C_EENS_8epilogue10collective6detail29Sm90TmaWarpSpecializedAdapterINS1F_15DefaultEpilogueISI_SJ_SJ_NS1E_6thread17LinearCombinationISI_Li1EffLNS1J_9ScaleType4KindE0ELNS_15FloatRoundStyleE2ESI_EENS1_15EpilogueDefaultEEEEEvvEEEEvNT_6ParamsE --------------------------
	.section	.nv.shared._ZN7cutlass13device_kernelINS_4gemm6kernel13GemmUniversalIN4cute5tupleIJiiiiEEENS1_10collective13CollectiveMmaINS1_37MainloopSm90TmaGmmaWarpSpecializedFP8ILi5ENS5_IJNS4_1CILi1EEESB_SB_EEENS1_35KernelTmaWarpSpecializedCooperativeEEENS5_IJNSA_ILi128EEENSA_ILi256EEESF_EEENS_12float_e4m3_tENS5_IJlSB_lEEESI_SJ_NS4_8TiledMMAINS4_8MMA_AtomIJNS4_4SM904GMMA31MMA_64x256x32_F32E4M3E4M3_SS_TNILNSN_7ScaleInE1ELSP_1EEEEEENS4_6LayoutINS5_IJNSA_ILi2EEESB_SB_EEENS5_IJSB_NSA_ILi0EEESV_EEEEENS5_IJNS4_10UnderscoreESY_SY_EEEEENS4_13SM90_TMA_LOADENS4_14ComposedLayoutINS4_7SwizzleILi3ELi4ELi3EEENS4_18smem_ptr_flag_bitsILi8EEENSS_INS5_IJNSA_ILi8EEESF_EEENS5_IJSF_SB_EEEEEEEvNS4_8identityES11_S1B_vS1C_EENS_8epilogue10collective6detail29Sm90TmaWarpSpecializedAdapterINS1F_15DefaultEpilogueISI_SJ_SJ_NS1E_6thread17LinearCombinationISI_Li1EffLNS1J_9ScaleType4KindE0ELNS_15FloatRoundStyleE2ESI_EENS1_15EpilogueDefaultEEEEEvvEEEEvNT_6ParamsE,"aw",@nobits
	.sectionflags	@""
	.align	16
	.zero		1024


//--------------------- .nv.shared.reserved.0     --------------------------
	.section	.nv.shared.reserved.0,"aw",@nobits
	.weak		__nv_reservedSMEM_offset_0_alias
	.size		__nv_reservedSMEM_offset_0_alias, 0, 0
	.other		__nv_reservedSMEM_offset_0_alias,@"STO_CUDA_RESERVED_SHARED STV_DEFAULT"
__nv_reservedSMEM_offset_0_alias:
	.zero		0


//--------------------- .nv.global                --------------------------
	.section	.nv.global,"aw",@nobits
.nv.global:
	.type		_ZN39_INTERNAL_98805480_4_k_cu_f95febf2_47054cute1_E,@object
	.size		_ZN39_INTERNAL_98805480_4_k_cu_f95febf2_47054cute1_E,(_ZN39_INTERNAL_98805480_4_k_cu_f95febf2_47054cuda3std3__45__cpo6cbeginE - _ZN39_INTERNAL_98805480_4_k_cu_f95febf2_47054cute1_E)
_ZN39_INTERNAL_98805480_4_k_cu_f95febf2_47054cute1_E:
	.zero		1
	.type		_ZN39_INTERNAL_98805480_4_k_cu_f95febf2_47054cuda3std3__45__cpo6cbeginE,@object
	.size		_ZN39_INTERNAL_98805480_4_k_cu_f95febf2_47054cuda3std3__45__cpo6cbeginE,(_ZN39_INTERNAL_98805480_4_k_cu_f95febf2_47054cuda3std3__48in_placeE - _ZN39_INTERNAL_98805480_4_k_cu_f95febf2_47054cuda3std3__45__cpo6cbeginE)
_ZN39_INTERNAL_98805480_4_k_cu_f95febf2_47054cuda3std3__45__cpo6cbeginE:
	.zero		1
	.type		_ZN39_INTERNAL_98805480_4_k_cu_f95febf2_47054cuda3std3__48in_placeE,@object
	.size		_ZN39_INTERNAL_98805480_4_k_cu_f95febf2_47054cuda3std3__48in_placeE,(_ZN39_INTERNAL_98805480_4_k_cu_f95febf2_47054cuda3std6ranges3__45__cpo9iter_moveE - _ZN39_INTERNAL_98805480_4_k_cu_f95febf2_47054cuda3std3__48in_placeE)
_ZN39_INTERNAL_98805480_4_k_cu_f95febf2_47054cuda3std3__48in_placeE:
	.zero		1
	.type		_ZN39_INTERNAL_98805480_4_k_cu_f95febf2_47054cuda3std6ranges3__45__cpo9iter_moveE,@object
	.size		_ZN39_INTERNAL_98805480_4_k_cu_f95febf2_47054cuda3std6ranges3__45__cpo9iter_moveE,(_ZN39_INTERNAL_98805480_4_k_cu_f95febf2_47054cuda3std3__45__cpo5beginE - _ZN39_INTERNAL_98805480_4_k_cu_f95febf2_47054cuda3std6ranges3__45__cpo9iter_moveE)
_ZN39_INTERNAL_98805480_4_k_cu_f95febf2_47054cuda3std6ranges3__45__cpo9iter_moveE:
	.zero		1
	.type		_ZN39_INTERNAL_98805480_4_k_cu_f95febf2_47054cuda3std3__45__cpo5beginE,@object
	.size		_ZN39_INTERNAL_98805480_4_k_cu_f95febf2_47054cuda3std3__45__cpo5beginE,(_ZN39_INTERNAL_98805480_4_k_cu_f95febf2_47054cuda3std3__441_GLOBAL__N__98805480_4_k_cu_f95febf2_47056ignoreE - _ZN39_INTERNAL_98805480_4_k_cu_f95febf2_47054cuda3std3__45__cpo5beginE)
_ZN39_INTERNAL_98805480_4_k_cu_f95febf2_47054cuda3std3__45__cpo5beginE:
	.zero		1
	.type		_ZN39_INTERNAL_98805480_4_k_cu_f95febf2_47054cuda3std3__441_GLOBAL__N__98805480_4_k_cu_f95febf2_47056ignoreE,@object
	.size		_ZN39_INTERNAL_98805480_4_k_cu_f95febf2_47054cuda3std3__441_GLOBAL__N__98805480_4_k_cu_f95febf2_47056ignoreE,(_ZN39_INTERNAL_98805480_4_k_cu_f95febf2_47054cute7productE - _ZN39_INTERNAL_98805480_4_k_cu_f95febf2_47054cuda3std3__441_GLOBAL__N__98805480_4_k_cu_f95febf2_47056ignoreE)
_ZN39_INTERNAL_98805480_4_k_cu_f95febf2_47054cuda3std3__441_GLOBAL__N__98805480_4_k_cu_f95febf2_47056ignoreE:
	.zero		1
	.type		_ZN39_INTERNAL_98805480_4_k_cu_f95febf2_47054cute7productE,@object
	.size		_ZN39_INTERNAL_98805480_4_k_cu_f95febf2_47054cute7productE,(_ZN39_INTERNAL_98805480_4_k_cu_f95febf2_47054cuda3std3__45__cpo3endE - _ZN39_INTERNAL_98805480_4_k_cu_f95febf2_47054cute7productE)
_ZN39_INTERNAL_98805480_4_k_cu_f95febf2_47054cute7productE:
	.zero		1
	.type		_ZN39_INTERNAL_98805480_4_k_cu_f95febf2_47054cuda3std3__45__cpo3endE,@object
	.size		_ZN39_INTERNAL_98805480_4_k_cu_f95febf2_47054cuda3std3__45__cpo3endE,(_ZN39_INTERNAL_98805480_4_k_cu_f95febf2_47054cuda3std3__419piecewise_constructE - _ZN39_INTERNAL_98805480_4_k_cu_f95febf2_47054cuda3std3__45__cpo3endE)
_ZN39_INTERNAL_98805480_4_k_cu_f95febf2_47054cuda3std3__45__cpo3endE:
	.zero		1
	.type		_ZN39_INTERNAL_98805480_4_k_cu_f95febf2_47054cuda3std3__419piecewise_constructE,@object
	.size		_ZN39_INTERNAL_98805480_4_k_cu_f95febf2_47054cuda3std3__419piecewise_constructE,(_ZN39_INTERNAL_98805480_4_k_cu_f95febf2_47054cuda3std3__45__cpo4cendE - _ZN39_INTERNAL_98805480_4_k_cu_f95febf2_47054cuda3std3__419piecewise_constructE)
_ZN39_INTERNAL_98805480_4_k_cu_f95febf2_47054cuda3std3__419piecewise_constructE:
	.zero		1
	.type		_ZN39_INTERNAL_98805480_4_k_cu_f95febf2_47054cuda3std3__45__cpo4cendE,@object
	.size		_ZN39_INTERNAL_98805480_4_k_cu_f95febf2_47054cuda3std3__45__cpo4cendE,(_ZN39_INTERNAL_98805480_4_k_cu_f95febf2_47054cuda3std6ranges3__45__cpo4swapE - _ZN39_INTERNAL_98805480_4_k_cu_f95febf2_47054cuda3std3__45__cpo4cendE)
_ZN39_INTERNAL_98805480_4_k_cu_f95febf2_47054cuda3std3__45__cpo4cendE:
	.zero		1
	.type		_ZN39_INTERNAL_98805480_4_k_cu_f95febf2_47054cuda3std6ranges3__45__cpo4swapE,@object
	.size		_ZN39_INTERNAL_98805480_4_k_cu_f95febf2_47054cuda3std6ranges3__45__cpo4swapE,(.L_7 - _ZN39_INTERNAL_98805480_4_k_cu_f95febf2_47054cuda3std6ranges3__45__cpo4swapE)
_ZN39_INTERNAL_98805480_4_k_cu_f95febf2_47054cuda3std6ranges3__45__cpo4swapE:
	.zero		1
.L_7:


//--------------------- .nv.constant0._ZN7cutlass13device_kernelINS_4gemm6kernel13GemmUniversalIN4cute5tupleIJiiiiEEENS1_10collective13CollectiveMmaINS1_37MainloopSm90TmaGmmaWarpSpecializedFP8ILi5ENS5_IJNS4_1CILi1EEESB_SB_EEENS1_35KernelTmaWarpSpecializedCooperativeEEENS5_IJNSA_ILi128EEENSA_ILi256EEESF_EEENS_12float_e4m3_tENS5_IJlSB_lEEESI_SJ_NS4_8TiledMMAINS4_8MMA_AtomIJNS4_4SM904GMMA31MMA_64x256x32_F32E4M3E4M3_SS_TNILNSN_7ScaleInE1ELSP_1EEEEEENS4_6LayoutINS5_IJNSA_ILi2EEESB_SB_EEENS5_IJSB_NSA_ILi0EEESV_EEEEENS5_IJNS4_10UnderscoreESY_SY_EEEEENS4_13SM90_TMA_LOADENS4_14ComposedLayoutINS4_7SwizzleILi3ELi4ELi3EEENS4_18smem_ptr_flag_bitsILi8EEENSS_INS5_IJNSA_ILi8EEESF_EEENS5_IJSF_SB_EEEEEEEvNS4_8identityES11_S1B_vS1C_EENS_8epilogue10collective6detail29Sm90TmaWarpSpecializedAdapterINS1F_15DefaultEpilogueISI_SJ_SJ_NS1E_6thread17LinearCombinationISI_Li1EffLNS1J_9ScaleType4KindE0ELNS_15FloatRoundStyleE2ESI_EENS1_15EpilogueDefaultEEEEEvvEEEEvNT_6ParamsE --------------------------
	.section	.nv.constant0._ZN7cutlass13device_kernelINS_4gemm6kernel13GemmUniversalIN4cute5tupleIJiiiiEEENS1_10collective13CollectiveMmaINS1_37MainloopSm90TmaGmmaWarpSpecializedFP8ILi5ENS5_IJNS4_1CILi1EEESB_SB_EEENS1_35KernelTmaWarpSpecializedCooperativeEEENS5_IJNSA_ILi128EEENSA_ILi256EEESF_EEENS_12float_e4m3_tENS5_IJlSB_lEEESI_SJ_NS4_8TiledMMAINS4_8MMA_AtomIJNS4_4SM904GMMA31MMA_64x256x32_F32E4M3E4M3_SS_TNILNSN_7ScaleInE1ELSP_1EEEEEENS4_6LayoutINS5_IJNSA_ILi2EEESB_SB_EEENS5_IJSB_NSA_ILi0EEESV_EEEEENS5_IJNS4_10UnderscoreESY_SY_EEEEENS4_13SM90_TMA_LOADENS4_14ComposedLayoutINS4_7SwizzleILi3ELi4ELi3EEENS4_18smem_ptr_flag_bitsILi8EEENSS_INS5_IJNSA_ILi8EEESF_EEENS5_IJSF_SB_EEEEEEEvNS4_8identityES11_S1B_vS1C_EENS_8epilogue10collective6detail29Sm90TmaWarpSpecializedAdapterINS1F_15DefaultEpilogueISI_SJ_SJ_NS1E_6thread17LinearCombinationISI_Li1EffLNS1J_9ScaleType4KindE0ELNS_15FloatRoundStyleE2ESI_EENS1_15EpilogueDefaultEEEEEvvEEEEvNT_6ParamsE,"a",@progbits
	.sectionflags	@""
	.align	4
.nv.constant0._ZN7cutlass13device_kernelINS_4gemm6kernel13GemmUniversalIN4cute5tupleIJiiiiEEENS1_10collective13CollectiveMmaINS1_37MainloopSm90TmaGmmaWarpSpecializedFP8ILi5ENS5_IJNS4_1CILi1EEESB_SB_EEENS1_35KernelTmaWarpSpecializedCooperativeEEENS5_IJNSA_ILi128EEENSA_ILi256EEESF_EEENS_12float_e4m3_tENS5_IJlSB_lEEESI_SJ_NS4_8TiledMMAINS4_8MMA_AtomIJNS4_4SM904GMMA31MMA_64x256x32_F32E4M3E4M3_SS_TNILNSN_7ScaleInE1ELSP_1EEEEEENS4_6LayoutINS5_IJNSA_ILi2EEESB_SB_EEENS5_IJSB_NSA_ILi0EEESV_EEEEENS5_IJNS4_10UnderscoreESY_SY_EEEEENS4_13SM90_TMA_LOADENS4_14ComposedLayoutINS4_7SwizzleILi3ELi4ELi3EEENS4_18smem_ptr_flag_bitsILi8EEENSS_INS5_IJNSA_ILi8EEESF_EEENS5_IJSF_SB_EEEEEEEvNS4_8identityES11_S1B_vS1C_EENS_8epilogue10collective6detail29Sm90TmaWarpSpecializedAdapterINS1F_15DefaultEpilogueISI_SJ_SJ_NS1E_6thread17LinearCombinationISI_Li1EffLNS1J_9ScaleType4KindE0ELNS_15FloatRoundStyleE2ESI_EENS1_15EpilogueDefaultEEEEEvvEEEEvNT_6ParamsE:
	.zero		1664


//--------------------- SYMBOLS --------------------------

	.type		.nv.reservedSmem.offset0,@object
	.size		.nv.reservedSmem.offset0,0x4
